	.headerflags	@"EF_CUDA_TEXMODE_UNIFIED EF_CUDA_64BIT_ADDRESS EF_CUDA_ACCELERATORS EF_CUDA_SM90 EF_CUDA_VIRTUAL_SM(EF_CUDA_SM90)"
	.elftype	@"ET_EXEC"


//--------------------- .nv.info                  --------------------------
	.section	.nv.info,"",@"SHT_CUDA_INFO"
	.align	4


	//----- nvinfo : EIATTR_REGCOUNT
	.align		4
        /*0000*/ 	.byte	0x04, 0x2f
        /*0002*/ 	.short	(.L_1 - .L_0)
	.align		4
.L_0:
        /*0004*/ 	.word	index@(matmul_kernel_profile)
        /*0008*/ 	.word	0x000000b1


	//----- nvinfo : EIATTR_MIN_STACK_SIZE
	.align		4
.L_1:
        /*000c*/ 	.byte	0x04, 0x12
        /*000e*/ 	.short	(.L_3 - .L_2)
	.align		4
.L_2:
        /*0010*/ 	.word	index@(matmul_kernel_profile)
        /*0014*/ 	.word	0x00000000


	//----- nvinfo : EIATTR_FRAME_SIZE
	.align		4
.L_3:
        /*0018*/ 	.byte	0x04, 0x11
        /*001a*/ 	.short	(.L_5 - .L_4)
	.align		4
.L_4:
        /*001c*/ 	.word	index@(matmul_kernel_profile)
        /*0020*/ 	.word	0x00000000


	//----- nvinfo : EIATTR_MIN_STACK_SIZE
	.align		4
.L_5:
        /*0024*/ 	.byte	0x04, 0x12
        /*0026*/ 	.short	(.L_7 - .L_6)
	.align		4
.L_6:
        /*0028*/ 	.word	index@(matmul_kernel_profile)
        /*002c*/ 	.word	0x00000000
.L_7:


//--------------------- .nv.info.matmul_kernel_profile --------------------------
	.section	.nv.info.matmul_kernel_profile,"",@"SHT_CUDA_INFO"
	.sectionflags	@""
	.align	4


	//----- nvinfo : EIATTR_CUDA_API_VERSION
	.align		4
        /*0000*/ 	.byte	0x04, 0x37
        /*0002*/ 	.short	(.L_9 - .L_8)
.L_8:
        /*0004*/ 	.word	0x0000007c


	//----- nvinfo : EIATTR_KPARAM_INFO
	.align		4
.L_9:
        /*0008*/ 	.byte	0x04, 0x17
        /*000a*/ 	.short	(.L_11 - .L_10)
.L_10:
        /*000c*/ 	.word	0x00000000
        /*0010*/ 	.short	0x0009
        /*0012*/ 	.short	0x0030
        /*0014*/ 	.byte	0x00, 0xf0, 0x21, 0x00


	//----- nvinfo : EIATTR_KPARAM_INFO
	.align		4
.L_11:
        /*0018*/ 	.byte	0x04, 0x17
        /*001a*/ 	.short	(.L_13 - .L_12)
.L_12:
        /*001c*/ 	.word	0x00000000
        /*0020*/ 	.short	0x0008
        /*0022*/ 	.short	0x002c
        /*0024*/ 	.byte	0x00, 0xf0, 0x11, 0x00


	//----- nvinfo : EIATTR_KPARAM_INFO
	.align		4
.L_13:
        /*0028*/ 	.byte	0x04, 0x17
        /*002a*/ 	.short	(.L_15 - .L_14)
.L_14:
        /*002c*/ 	.word	0x00000000
        /*0030*/ 	.short	0x0007
        /*0032*/ 	.short	0x0028
        /*0034*/ 	.byte	0x00, 0xf0, 0x11, 0x00


	//----- nvinfo : EIATTR_KPARAM_INFO
	.align		4
.L_15:
        /*0038*/ 	.byte	0x04, 0x17
        /*003a*/ 	.short	(.L_17 - .L_16)
.L_16:
        /*003c*/ 	.word	0x00000000
        /*0040*/ 	.short	0x0006
        /*0042*/ 	.short	0x0024
        /*0044*/ 	.byte	0x00, 0xf0, 0x11, 0x00


	//----- nvinfo : EIATTR_KPARAM_INFO
	.align		4
.L_17:
        /*0048*/ 	.byte	0x04, 0x17
        /*004a*/ 	.short	(.L_19 - .L_18)
.L_18:
        /*004c*/ 	.word	0x00000000
        /*0050*/ 	.short	0x0005
        /*0052*/ 	.short	0x0020
        /*0054*/ 	.byte	0x00, 0xf0, 0x11, 0x00


	//----- nvinfo : EIATTR_KPARAM_INFO
	.align		4
.L_19:
        /*0058*/ 	.byte	0x04, 0x17
        /*005a*/ 	.short	(.L_21 - .L_20)
.L_20:
        /*005c*/ 	.word	0x00000000
        /*0060*/ 	.short	0x0004
        /*0062*/ 	.short	0x001c
        /*0064*/ 	.byte	0x00, 0xf0, 0x11, 0x00


	//----- nvinfo : EIATTR_KPARAM_INFO
	.align		4
.L_21:
        /*0068*/ 	.byte	0x04, 0x17
        /*006a*/ 	.short	(.L_23 - .L_22)
.L_22:
        /*006c*/ 	.word	0x00000000
        /*0070*/ 	.short	0x0003
        /*0072*/ 	.short	0x0018
        /*0074*/ 	.byte	0x00, 0xf0, 0x11, 0x00


	//----- nvinfo : EIATTR_KPARAM_INFO
	.align		4
.L_23:
        /*0078*/ 	.byte	0x04, 0x17
        /*007a*/ 	.short	(.L_25 - .L_24)
.L_24:
        /*007c*/ 	.word	0x00000000
        /*0080*/ 	.short	0x0002
        /*0082*/ 	.short	0x0010
        /*0084*/ 	.byte	0x00, 0xf0, 0x21, 0x00


	//----- nvinfo : EIATTR_KPARAM_INFO
	.align		4
.L_25:
        /*0088*/ 	.byte	0x04, 0x17
        /*008a*/ 	.short	(.L_27 - .L_26)
.L_26:
        /*008c*/ 	.word	0x00000000
        /*0090*/ 	.short	0x0001
        /*0092*/ 	.short	0x0008
        /*0094*/ 	.byte	0x00, 0xf0, 0x21, 0x00


	//----- nvinfo : EIATTR_KPARAM_INFO
	.align		4
.L_27:
        /*0098*/ 	.byte	0x04, 0x17
        /*009a*/ 	.short	(.L_29 - .L_28)
.L_28:
        /*009c*/ 	.word	0x00000000
        /*00a0*/ 	.short	0x0000
        /*00a2*/ 	.short	0x0000
        /*00a4*/ 	.byte	0x00, 0xf0, 0x21, 0x00


	//----- nvinfo : EIATTR_SPARSE_MMA_MASK
	.align		4
.L_29:
        /*00a8*/ 	.byte	0x03, 0x50
        /*00aa*/ 	.short	0x0000


	//----- nvinfo : EIATTR_MAXREG_COUNT
	.align		4
        /*00ac*/ 	.byte	0x03, 0x1b
        /*00ae*/ 	.short	0x00ff


	//----- nvinfo : EIATTR_COOP_GROUP_MASK_REGIDS
	.align		4
        /*00b0*/ 	.byte	0x04, 0x29
        /*00b2*/ 	.short	(.L_31 - .L_30)


	//   ....[0]....
.L_30:
        /*00b4*/ 	.word	0xffffffff


	//----- nvinfo : EIATTR_COOP_GROUP_INSTR_OFFSETS
	.align		4
.L_31:
        /*00b8*/ 	.byte	0x04, 0x28
        /*00ba*/ 	.short	(.L_33 - .L_32)


	//   ....[0]....
.L_32:
        /*00bc*/ 	.word	0x00001930


	//----- nvinfo : EIATTR_EXIT_INSTR_OFFSETS
	.align		4
.L_33:
        /*00c0*/ 	.byte	0x04, 0x1c
        /*00c2*/ 	.short	(.L_35 - .L_34)


	//   ....[0]....
.L_34:
        /*00c4*/ 	.word	0x00002f70


	//   ....[1]....
        /*00c8*/ 	.word	0x00003b90


	//----- nvinfo : EIATTR_REQNTID
	.align		4
.L_35:
        /*00cc*/ 	.byte	0x04, 0x10
        /*00ce*/ 	.short	(.L_37 - .L_36)
.L_36:
        /*00d0*/ 	.word	0x00000100
        /*00d4*/ 	.word	0x00000001
        /*00d8*/ 	.word	0x00000001


	//----- nvinfo : EIATTR_CBANK_PARAM_SIZE
	.align		4
.L_37:
        /*00dc*/ 	.byte	0x03, 0x19
        /*00de*/ 	.short	0x0038


	//----- nvinfo : EIATTR_PARAM_CBANK
	.align		4
        /*00e0*/ 	.byte	0x04, 0x0a
        /*00e2*/ 	.short	(.L_39 - .L_38)
	.align		4
.L_38:
        /*00e4*/ 	.word	index@(.nv.constant0.matmul_kernel_profile)
        /*00e8*/ 	.short	0x0210
        /*00ea*/ 	.short	0x0038


	//----- nvinfo : EIATTR_SW_WAR
	.align		4
.L_39:
        /*00ec*/ 	.byte	0x04, 0x36
        /*00ee*/ 	.short	(.L_41 - .L_40)
.L_40:
        /*00f0*/ 	.word	0x00000008
.L_41:


//--------------------- .nv.callgraph             --------------------------
	.section	.nv.callgraph,"",@"SHT_CUDA_CALLGRAPH"
	.align	4
	.sectionentsize	8
	.align		4
        /*0000*/ 	.word	0x00000000
	.align		4
        /*0004*/ 	.word	0xffffffff
	.align		4
        /*0008*/ 	.word	0x00000000
	.align		4
        /*000c*/ 	.word	0xfffffffe
	.align		4
        /*0010*/ 	.word	0x00000000
	.align		4
        /*0014*/ 	.word	0xfffffffd
	.align		4
        /*0018*/ 	.word	0x00000000
	.align		4
        /*001c*/ 	.word	0xfffffffc


//--------------------- .text.matmul_kernel_profile --------------------------
	.section	.text.matmul_kernel_profile,"ax",@progbits
	.sectionflags	@"SHF_BARRIERS=1"
	.align	128
        .global         matmul_kernel_profile
        .type           matmul_kernel_profile,@function
        .size           matmul_kernel_profile,(.L_x_4 - matmul_kernel_profile)
        .other          matmul_kernel_profile,@"STO_CUDA_ENTRY STV_DEFAULT"
matmul_kernel_profile:
.text.matmul_kernel_profile:
[----:B------:R-:W1:Y:S02]  /*0000*/  LDC R1, c[0x0][0x28] ;  /* 0x00000a00ff017b82 */ /* 0x000e640000000800 */
[----:B------:R-:W-:Y:S01]  /*0010*/  CS2R.32 R3, SR_CLOCKLO ;  /* 0x0000000000037805 */ /* 0x000fe20000005000 */
[----:B------:R-:W2:Y:S01]  /*0020*/  LDC.64 R4, c[0x0][0x228] ;  /* 0x00008a00ff047b82 */ /* 0x000ea20000000a00 */
[----:B------:R-:W-:Y:S01]  /*0030*/  ULDC UR5, c[0x0][0x238] ;  /* 0x00008e0000057ab9 */ /* 0x000fe20000000800 */
[----:B------:R-:W-:Y:S01]  /*0040*/  ULDC.64 UR10, c[0x0][0x218] ;  /* 0x00008600000a7ab9 */ /* 0x000fe20000000a00 */
[----:B------:R-:W-:Y:S01]  /*0050*/  UMOV UR4, 0x400 ;  /* 0x0000040000047882 */ /* 0x000fe20000000000 */
[----:B------:R-:W-:Y:S01]  /*0060*/  ULDC.64 UR8, c[0x0][0x210] ;  /* 0x0000840000087ab9 */ /* 0x000fe20000000a00 */
[----:B------:R-:W-:Y:S01]  /*0070*/  ULDC.64 UR20, c[0x0][0x208] ;  /* 0x0000820000147ab9 */ /* 0x000fe20000000a00 */
[----:B------:R-:W-:Y:S02]  /*0080*/  CS2R R30, SRZ ;  /* 0x00000000001e7805 */ /* 0x000fe4000001ff00 */
[----:B------:R-:W-:Y:S01]  /*0090*/  CS2R R32, SRZ ;  /* 0x0000000000207805 */ /* 0x000fe2000001ff00 */
[----:B------:R-:W3:Y:S01]  /*00a0*/  S2UR UR7, SR_CgaCtaId ;  /* 0x00000000000779c3 */ /* 0x000ee20000008800 */
[----:B------:R-:W-:-:S02]  /*00b0*/  CS2R R34, SRZ ;  /* 0x0000000000227805 */ /* 0x000fc4000001ff00 */
[----:B------:R-:W-:Y:S02]  /*00c0*/  CS2R R36, SRZ ;  /* 0x0000000000247805 */ /* 0x000fe4000001ff00 */
[----:B------:R-:W-:Y:S02]  /*00d0*/  CS2R R38, SRZ ;  /* 0x0000000000267805 */ /* 0x000fe4000001ff00 */
[----:B------:R-:W-:Y:S02]  /*00e0*/  CS2R R40, SRZ ;  /* 0x0000000000287805 */ /* 0x000fe4000001ff00 */
[----:B------:R-:W-:Y:S02]  /*00f0*/  CS2R R42, SRZ ;  /* 0x00000000002a7805 */ /* 0x000fe4000001ff00 */
[----:B------:R-:W-:Y:S02]  /*0100*/  CS2R R44, SRZ ;  /* 0x00000000002c7805 */ /* 0x000fe4000001ff00 */
        /* <DEDUP_REMOVED lines=8> */
[----:B------:R-:W-:Y:S01]  /*0190*/  CS2R R62, SRZ ;  /* 0x00000000003e7805 */ /* 0x000fe2000001ff00 */
[----:B--2---:R-:W-:Y:S01]  /*01a0*/  VIADD R0, R5, 0xff ;  /* 0x000000ff05007836 */ /* 0x004fe20000000000 */
[----:B------:R-:W-:Y:S02]  /*01b0*/  IABS R23, R5 ;  /* 0x0000000500177213 */ /* 0x000fe40000000000 */
[----:B------:R-:W-:Y:S02]  /*01c0*/  CS2R R64, SRZ ;  /* 0x0000000000407805 */ /* 0x000fe4000001ff00 */
[----:B------:R-:W-:Y:S02]  /*01d0*/  IABS R24, R4 ;  /* 0x0000000400187213 */ /* 0x000fe40000000000 */
[----:B------:R-:W-:-:S02]  /*01e0*/  CS2R R66, SRZ ;  /* 0x0000000000427805 */ /* 0x000fc4000001ff00 */
[----:B------:R-:W-:Y:S02]  /*01f0*/  SHF.R.S32.HI R7, RZ, 0x1f, R0 ;  /* 0x0000001fff077819 */ /* 0x000fe40000011400 */
[----:B------:R-:W-:Y:S02]  /*0200*/  CS2R R68, SRZ ;  /* 0x0000000000447805 */ /* 0x000fe4000001ff00 */
[----:B------:R-:W-:Y:S01]  /*0210*/  CS2R R70, SRZ ;  /* 0x0000000000467805 */ /* 0x000fe2000001ff00 */
[----:B---3--:R-:W-:Y:S01]  /*0220*/  UPRMT UR7, UR7, 0x654, UR4 ;  /* 0x0000065407077896 */ /* 0x008fe20008000004 */
[----:B------:R-:W-:Y:S02]  /*0230*/  LEA.HI R7, R7, R0, RZ, 0x8 ;  /* 0x0000000007077211 */ /* 0x000fe400078f40ff */
[----:B------:R-:W-:Y:S01]  /*0240*/  CS2R R72, SRZ ;  /* 0x0000000000487805 */ /* 0x000fe2000001ff00 */
[----:B------:R-:W2:Y:S01]  /*0250*/  S2R R0, SR_CTAID.X ;  /* 0x0000000000007919 */ /* 0x000ea20000002500 */
[----:B------:R-:W-:-:S02]  /*0260*/  CS2R R74, SRZ ;  /* 0x00000000004a7805 */ /* 0x000fc4000001ff00 */
[----:B------:R-:W-:Y:S02]  /*0270*/  SHF.R.S32.HI R7, RZ, 0x8, R7 ;  /* 0x00000008ff077819 */ /* 0x000fe40000011407 */
[----:B------:R-:W-:Y:S02]  /*0280*/  CS2R R76, SRZ ;  /* 0x00000000004c7805 */ /* 0x000fe4000001ff00 */
[----:B------:R-:W-:Y:S02]  /*0290*/  CS2R R78, SRZ ;  /* 0x00000000004e7805 */ /* 0x000fe4000001ff00 */
[----:B------:R-:W-:Y:S02]  /*02a0*/  CS2R R80, SRZ ;  /* 0x0000000000507805 */ /* 0x000fe4000001ff00 */
[----:B------:R-:W-:Y:S01]  /*02b0*/  CS2R R82, SRZ ;  /* 0x0000000000527805 */ /* 0x000fe2000001ff00 */
[----:B------:R-:W-:Y:S01]  /*02c0*/  IMAD.SHL.U32 R9, R7, 0x8, RZ ;  /* 0x0000000807097824 */ /* 0x000fe200078e00ff */
[----:B------:R-:W-:-:S02]  /*02d0*/  CS2R R84, SRZ ;  /* 0x0000000000547805 */ /* 0x000fc4000001ff00 */
[----:B------:R-:W-:Y:S02]  /*02e0*/  CS2R R86, SRZ ;  /* 0x0000000000567805 */ /* 0x000fe4000001ff00 */
[----:B------:R-:W-:Y:S02]  /*02f0*/  CS2R R88, SRZ ;  /* 0x0000000000587805 */ /* 0x000fe4000001ff00 */
[----:B------:R-:W-:Y:S02]  /*0300*/  CS2R R90, SRZ ;  /* 0x00000000005a7805 */ /* 0x000fe4000001ff00 */
[-C--:B------:R-:W-:Y:S02]  /*0310*/  IABS R11, R9.reuse ;  /* 0x00000009000b7213 */ /* 0x080fe40000000000 */
[----:B------:R-:W-:Y:S02]  /*0320*/  CS2R R92, SRZ ;  /* 0x00000000005c7805 */ /* 0x000fe4000001ff00 */
[----:B------:R-:W-:-:S02]  /*0330*/  IABS R12, R9 ;  /* 0x00000009000c7213 */ /* 0x000fc40000000000 */
[----:B------:R-:W-:Y:S01]  /*0340*/  CS2R R94, SRZ ;  /* 0x00000000005e7805 */ /* 0x000fe2000001ff00 */
[----:B------:R-:W3:Y:S01]  /*0350*/  I2F.RP R2, R11 ;  /* 0x0000000b00027306 */ /* 0x000ee20000209400 */
        /* <DEDUP_REMOVED lines=13> */
[----:B------:R-:W-:Y:S01]  /*0430*/  CS2R R122, SRZ ;  /* 0x00000000007a7805 */ /* 0x000fe2000001ff00 */
[----:B---3--:R-:W3:Y:S01]  /*0440*/  MUFU.RCP R2, R2 ;  /* 0x0000000200027308 */ /* 0x008ee20000001000 */
[----:B--2---:R-:W-:Y:S02]  /*0450*/  IABS R10, R0 ;  /* 0x00000000000a7213 */ /* 0x004fe40000000000 */
        /* <DEDUP_REMOVED lines=12> */
[----:B------:R-:W-:Y:S01]  /*0520*/  CS2R R148, SRZ ;  /* 0x0000000000947805 */ /* 0x000fe2000001ff00 */
[----:B---3--:R-:W-:Y:S01]  /*0530*/  VIADD R6, R2, 0xffffffe ;  /* 0x0ffffffe02067836 */ /* 0x008fe20000000000 */
[----:B------:R-:W-:Y:S01]  /*0540*/  CS2R R150, SRZ ;  /* 0x0000000000967805 */ /* 0x000fe2000001ff00 */
[----:B------:R-:W-:-:S02]  /*0550*/  IMAD.MOV R2, RZ, RZ, -R12 ;  /* 0x000000ffff027224 */ /* 0x000fc400078e0a0c */
[----:B------:R2:W3:Y:S02]  /*0560*/  F2I.FTZ.U32.TRUNC.NTZ R7, R6 ;  /* 0x0000000600077305 */ /* 0x0004e4000021f000 */
[----:B--2---:R-:W-:Y:S02]  /*0570*/  IMAD.MOV.U32 R6, RZ, RZ, RZ ;  /* 0x000000ffff067224 */ /* 0x004fe400078e00ff */
[----:B---3--:R-:W-:-:S04]  /*0580*/  IMAD.MOV R8, RZ, RZ, -R7 ;  /* 0x000000ffff087224 */ /* 0x008fc800078e0a07 */
[----:B------:R-:W-:Y:S02]  /*0590*/  IMAD R13, R8, R11, RZ ;  /* 0x0000000b080d7224 */ /* 0x000fe400078e02ff */
[----:B------:R-:W-:Y:S02]  /*05a0*/  IMAD.MOV.U32 R8, RZ, RZ, R10 ;  /* 0x000000ffff087224 */ /* 0x000fe400078e000a */
[----:B------:R-:W-:-:S06]  /*05b0*/  IMAD.HI.U32 R7, R7, R13, R6 ;  /* 0x0000000d07077227 */ /* 0x000fcc00078e0006 */
[----:B------:R-:W-:-:S04]  /*05c0*/  IMAD.HI.U32 R7, R7, R8, RZ ;  /* 0x0000000807077227 */ /* 0x000fc800078e00ff */
[----:B------:R-:W-:-:S05]  /*05d0*/  IMAD R2, R7, R2, R8 ;  /* 0x0000000207027224 */ /* 0x000fca00078e0208 */
[----:B------:R-:W-:-:S13]  /*05e0*/  ISETP.GT.U32.AND P1, PT, R11, R2, PT ;  /* 0x000000020b00720c */ /* 0x000fda0003f24070 */
[----:B------:R-:W-:Y:S02]  /*05f0*/  @!P1 IMAD.IADD R2, R2, 0x1, -R11 ;  /* 0x0000000102029824 */ /* 0x000fe400078e0a0b */
[----:B------:R-:W-:Y:S01]  /*0600*/  @!P1 VIADD R7, R7, 0x1 ;  /* 0x0000000107079836 */ /* 0x000fe20000000000 */
[----:B------:R-:W-:Y:S02]  /*0610*/  ISETP.NE.AND P1, PT, R9, RZ, PT ;  /* 0x000000ff0900720c */ /* 0x000fe40003f25270 */
[----:B------:R-:W-:Y:S02]  /*0620*/  ISETP.GE.U32.AND P0, PT, R2, R11, PT ;  /* 0x0000000b0200720c */ /* 0x000fe40003f06070 */
[----:B------:R-:W-:-:S04]  /*0630*/  LOP3.LUT R2, R0, R9, RZ, 0x3c, !PT ;  /* 0x0000000900027212 */ /* 0x000fc800078e3cff */
[----:B------:R-:W-:Y:S01]  /*0640*/  ISETP.GE.AND P2, PT, R2, RZ, PT ;  /* 0x000000ff0200720c */ /* 0x000fe20003f46270 */
[----:B------:R-:W-:-:S06]  /*0650*/  VIADD R2, R4, 0x7f ;  /* 0x0000007f04027836 */ /* 0x000fcc0000000000 */
[----:B------:R-:W-:-:S04]  /*0660*/  @P0 VIADD R7, R7, 0x1 ;  /* 0x0000000107070836 */ /* 0x000fc80000000000 */
[----:B------:R-:W-:Y:S01]  /*0670*/  IMAD.MOV.U32 R6, RZ, RZ, R7 ;  /* 0x000000ffff067224 */ /* 0x000fe200078e0007 */
[----:B------:R-:W-:-:S03]  /*0680*/  SHF.R.S32.HI R7, RZ, 0x1f, R2 ;  /* 0x0000001fff077819 */ /* 0x000fc60000011402 */
[----:B------:R-:W-:Y:S01]  /*0690*/  @!P2 IMAD.MOV R6, RZ, RZ, -R6 ;  /* 0x000000ffff06a224 */ /* 0x000fe200078e0a06 */
[----:B------:R-:W-:Y:S02]  /*06a0*/  @!P1 LOP3.LUT R6, RZ, R9, RZ, 0x33, !PT ;  /* 0x00000009ff069212 */ /* 0x000fe400078e33ff */
[----:B------:R-:W-:-:S03]  /*06b0*/  LEA.HI R7, R7, R2, RZ, 0x7 ;  /* 0x0000000207077211 */ /* 0x000fc600078f38ff */
[----:B------:R-:W-:Y:S02]  /*06c0*/  IMAD.SHL.U32 R14, R6, 0x8, RZ ;  /* 0x00000008060e7824 */ /* 0x000fe400078e00ff */
[----:B------:R-:W-:-:S03]  /*06d0*/  IMAD.MOV R6, RZ, RZ, -R6 ;  /* 0x000000ffff067224 */ /* 0x000fc600078e0a06 */
[----:B------:R-:W-:Y:S01]  /*06e0*/  LEA.HI.SX32 R7, R7, -R14, 0x19 ;  /* 0x8000000e07077211 */ /* 0x000fe200078fcaff */
[----:B------:R-:W-:Y:S02]  /*06f0*/  IMAD R20, R9, R6, R0 ;  /* 0x0000000609147224 */ /* 0x000fe400078e0200 */
[----:B------:R-:W-:Y:S01]  /*0700*/  IMAD.MOV.U32 R6, RZ, RZ, RZ ;  /* 0x000000ffff067224 */ /* 0x000fe200078e00ff */
[----:B------:R-:W-:-:S04]  /*0710*/  VIMNMX R15, R7, 0x8, PT ;  /* 0x00000008070f7848 */ /* 0x000fc80003fe0100 */
[-C--:B------:R-:W-:Y:S02]  /*0720*/  IABS R11, R15.reuse ;  /* 0x0000000f000b7213 */ /* 0x080fe40000000000 */
[----:B------:R-:W-:Y:S02]  /*0730*/  IABS R10, R15 ;  /* 0x0000000f000a7213 */ /* 0x000fe40000000000 */
[----:B------:R-:W2:Y:S08]  /*0740*/  I2F.RP R2, R11 ;  /* 0x0000000b00027306 */ /* 0x000eb00000209400 */
[----:B--2---:R-:W2:Y:S02]  /*0750*/  MUFU.RCP R2, R2 ;  /* 0x0000000200027308 */ /* 0x004ea40000001000 */
[----:B--2---:R-:W-:-:S02]  /*0760*/  VIADD R7, R2, 0xffffffe ;  /* 0x0ffffffe02077836 */ /* 0x004fc40000000000 */
[----:B------:R-:W-:-:S04]  /*0770*/  IMAD.MOV R2, RZ, RZ, -R10 ;  /* 0x000000ffff027224 */ /* 0x000fc800078e0a0a */
[----:B------:R-:W2:Y:S02]  /*0780*/  F2I.FTZ.U32.TRUNC.NTZ R7, R7 ;  /* 0x0000000700077305 */ /* 0x000ea4000021f000 */
[----:B--2---:R-:W-:-:S04]  /*0790*/  IMAD.MOV R8, RZ, RZ, -R7 ;  /* 0x000000ffff087224 */ /* 0x004fc800078e0a07 */
[----:B------:R-:W-:Y:S01]  /*07a0*/  IMAD R9, R8, R11, RZ ;  /* 0x0000000b08097224 */ /* 0x000fe200078e02ff */
[----:B------:R-:W-:-:S03]  /*07b0*/  IABS R8, R20 ;  /* 0x0000001400087213 */ /* 0x000fc60000000000 */
[----:B------:R-:W-:Y:S02]  /*07c0*/  IMAD.HI.U32 R6, R7, R9, R6 ;  /* 0x0000000907067227 */ /* 0x000fe400078e0006 */
[----:B------:R-:W2:Y:S02]  /*07d0*/  I2F.RP R9, R23 ;  /* 0x0000001700097306 */ /* 0x000ea40000209400 */
[----:B------:R-:W-:-:S04]  /*07e0*/  IMAD.MOV.U32 R7, RZ, RZ, R8 ;  /* 0x000000ffff077224 */ /* 0x000fc800078e0008 */
[----:B------:R-:W-:Y:S02]  /*07f0*/  IMAD.HI.U32 R8, R6, R7, RZ ;  /* 0x0000000706087227 */ /* 0x000fe400078e00ff */
[----:B------:R-:W3:Y:S02]  /*0800*/  S2R R6, SR_TID.X ;  /* 0x0000000000067919 */ /* 0x000ee40000002100 */
[----:B------:R-:W-:Y:S02]  /*0810*/  IMAD R2, R8, R2, R7 ;  /* 0x0000000208027224 */ /* 0x000fe400078e0207 */
[----:B------:R-:W4:Y:S03]  /*0820*/  I2F.RP R7, R24 ;  /* 0x0000001800077306 */ /* 0x000f260000209400 */
[----:B------:R-:W-:-:S05]  /*0830*/  ISETP.GT.U32.AND P1, PT, R11, R2, PT ;  /* 0x000000020b00720c */ /* 0x000fca0003f24070 */
[----:B--2---:R-:W2:Y:S08]  /*0840*/  MUFU.RCP R9, R9 ;  /* 0x0000000900097308 */ /* 0x004eb00000001000 */
[----:B------:R-:W-:Y:S01]  /*0850*/  @!P1 IMAD.IADD R2, R2, 0x1, -R11 ;  /* 0x0000000102029824 */ /* 0x000fe200078e0a0b */
[----:B----4-:R-:W4:Y:S01]  /*0860*/  MUFU.RCP R7, R7 ;  /* 0x0000000700077308 */ /* 0x010f220000001000 */
[----:B------:R-:W-:Y:S01]  /*0870*/  @!P1 VIADD R8, R8, 0x1 ;  /* 0x0000000108089836 */ /* 0x000fe20000000000 */
[----:B------:R-:W-:-:S02]  /*0880*/  ISETP.NE.AND P1, PT, R15, RZ, PT ;  /* 0x000000ff0f00720c */ /* 0x000fc40003f25270 */
[----:B------:R-:W-:Y:S01]  /*0890*/  ISETP.GE.U32.AND P0, PT, R2, R11, PT ;  /* 0x0000000b0200720c */ /* 0x000fe20003f06070 */
[----:B--2---:R-:W-:Y:S01]  /*08a0*/  VIADD R12, R9, 0xffffffe ;  /* 0x0ffffffe090c7836 */ /* 0x004fe20000000000 */
[----:B------:R-:W-:-:S03]  /*08b0*/  LOP3.LUT R2, R20, R15, RZ, 0x3c, !PT ;  /* 0x0000000f14027212 */ /* 0x000fc600078e3cff */
[----:B------:R2:W5:Y:S01]  /*08c0*/  F2I.FTZ.U32.TRUNC.NTZ R13, R12 ;  /* 0x0000000c000d7305 */ /* 0x000562000021f000 */
[----:B------:R-:W-:Y:S02]  /*08d0*/  ISETP.GE.AND P2, PT, R2, RZ, PT ;  /* 0x000000ff0200720c */ /* 0x000fe40003f46270 */
[----:B---3--:R-:W-:Y:S01]  /*08e0*/  SHF.R.U32.HI R16, RZ, 0x2, R6 ;  /* 0x00000002ff107819 */ /* 0x008fe20000011606 */
[----:B----4-:R-:W-:-:S04]  /*08f0*/  VIADD R10, R7, 0xffffffe ;  /* 0x0ffffffe070a7836 */ /* 0x010fc80000000000 */
[----:B------:R-:W-:Y:S01]  /*0900*/  @P0 VIADD R8, R8, 0x1 ;  /* 0x0000000108080836 */ /* 0x000fe20000000000 */
[----:B------:R-:W-:Y:S01]  /*0910*/  SGXT.U32 R16, R16, 0x6 ;  /* 0x000000061010781a */ /* 0x000fe20000000000 */
[----:B------:R3:W4:Y:S01]  /*0920*/  F2I.FTZ.U32.TRUNC.NTZ R11, R10 ;  /* 0x0000000a000b7305 */ /* 0x000722000021f000 */
[----:B--2---:R-:W-:-:S03]  /*0930*/  IMAD.MOV.U32 R12, RZ, RZ, RZ ;  /* 0x000000ffff0c7224 */ /* 0x004fc600078e00ff */
[----:B------:R-:W-:Y:S01]  /*0940*/  @!P2 IMAD.MOV R8, RZ, RZ, -R8 ;  /* 0x000000ffff08a224 */ /* 0x000fe200078e0a08 */
[----:B------:R-:W-:Y:S01]  /*0950*/  @!P1 LOP3.LUT R8, RZ, R15, RZ, 0x33, !PT ;  /* 0x0000000fff089212 */ /* 0x000fe200078e33ff */
[--C-:B-1---5:R-:W-:Y:S02]  /*0960*/  IMAD.MOV R2, RZ, RZ, -R13.reuse ;  /* 0x000000ffff027224 */ /* 0x122fe400078e0a0d */
[----:B---3--:R-:W-:Y:S01]  /*0970*/  IMAD.MOV.U32 R10, RZ, RZ, RZ ;  /* 0x000000ffff0a7224 */ /* 0x008fe200078e00ff */
[--C-:B------:R-:W-:Y:S01]  /*0980*/  PRMT R18, R16, 0x6540, R8.reuse ;  /* 0x0000654010127816 */ /* 0x100fe20000000008 */
[----:B------:R-:W-:Y:S02]  /*0990*/  IMAD R7, R2, R23, RZ ;  /* 0x0000001702077224 */ /* 0x000fe400078e02ff */
[----:B------:R-:W-:Y:S01]  /*09a0*/  IMAD.MOV R2, RZ, RZ, -R8 ;  /* 0x000000ffff027224 */ /* 0x000fe200078e0a08 */
[----:B------:R-:W-:Y:S01]  /*09b0*/  IABS R19, R18 ;  /* 0x0000001200137213 */ /* 0x000fe20000000000 */
[----:B------:R-:W-:Y:S01]  /*09c0*/  IMAD.HI.U32 R12, R13, R7, R12 ;  /* 0x000000070d0c7227 */ /* 0x000fe200078e000c */
[----:B------:R-:W-:-:S02]  /*09d0*/  LOP3.LUT R28, R18, 0x80, RZ, 0xfc, !PT ;  /* 0x00000080121c7812 */ /* 0x000fc400078efcff */
[----:B------:R-:W-:Y:S01]  /*09e0*/  LOP3.LUT R29, R18, 0xc0, RZ, 0xfc, !PT ;  /* 0x000000c0121d7812 */ /* 0x000fe200078efcff */
[----:B------:R-:W-:Y:S01]  /*09f0*/  IMAD R2, R15, R2, R20 ;  /* 0x000000020f027224 */ /* 0x000fe200078e0214 */
[----:B------:R-:W-:Y:S01]  /*0a00*/  IABS R21, R28 ;  /* 0x0000001c00157213 */ /* 0x000fe20000000000 */
[----:B----4-:R-:W-:Y:S01]  /*0a10*/  IMAD.MOV R9, RZ, RZ, -R11 ;  /* 0x000000ffff097224 */ /* 0x010fe200078e0a0b */
[----:B------:R-:W-:Y:S01]  /*0a20*/  IABS R15, R29 ;  /* 0x0000001d000f7213 */ /* 0x000fe20000000000 */
[----:B------:R-:W-:-:S04]  /*0a30*/  IMAD.HI.U32 R7, R12, R19, RZ ;  /* 0x000000130c077227 */ /* 0x000fc800078e00ff */
[----:B------:R-:W-:Y:S02]  /*0a40*/  IMAD.IADD R2, R14, 0x1, R2 ;  /* 0x000000010e027824 */ /* 0x000fe400078e0202 */
[----:B------:R-:W-:Y:S02]  /*0a50*/  IMAD.MOV.U32 R13, RZ, RZ, R9 ;  /* 0x000000ffff0d7224 */ /* 0x000fe400078e0009 */
[----:B------:R-:W-:Y:S02]  /*0a60*/  IMAD.MOV R14, RZ, RZ, -R7 ;  /* 0x000000ffff0e7224 */ /* 0x000fe400078e0a07 */
[----:B------:R-:W-:Y:S02]  /*0a70*/  IMAD.SHL.U32 R7, R8, 0x100, RZ ;  /* 0x0000010008077824 */ /* 0x000fe400078e00ff */
[----:B------:R-:W-:Y:S02]  /*0a80*/  IMAD R13, R13, R24, RZ ;  /* 0x000000180d0d7224 */ /* 0x000fe400078e02ff */
[----:B------:R-:W-:Y:S01]  /*0a90*/  IMAD.SHL.U32 R9, R2, 0x80, RZ ;  /* 0x0000008002097824 */ /* 0x000fe200078e00ff */
[----:B------:R-:W-:Y:S01]  /*0aa0*/  LOP3.LUT R25, R7, 0x40, R16, 0xfe, !PT ;  /* 0x0000004007197812 */ /* 0x000fe200078efe10 */
[----:B------:R-:W-:-:S03]  /*0ab0*/  IMAD.HI.U32 R10, R11, R13, R10 ;  /* 0x0000000d0b0a7227 */ /* 0x000fc600078e000a */
[----:B------:R-:W-:Y:S01]  /*0ac0*/  LOP3.LUT R26, R9, R16, RZ, 0xfc, !PT ;  /* 0x00000010091a7212 */ /* 0x000fe200078efcff */
[C---:B------:R-:W-:Y:S01]  /*0ad0*/  IMAD.HI.U32 R11, R12.reuse, R21, RZ ;  /* 0x000000150c0b7227 */ /* 0x040fe200078e00ff */
[----:B------:R-:W-:Y:S02]  /*0ae0*/  LOP3.LUT R27, R9, 0x40, R16, 0xfe, !PT ;  /* 0x00000040091b7812 */ /* 0x000fe400078efe10 */
[----:B------:R-:W-:Y:S01]  /*0af0*/  IABS R20, R25 ;  /* 0x0000001900147213 */ /* 0x000fe20000000000 */
[----:B------:R-:W-:Y:S01]  /*0b00*/  IMAD.MOV R22, RZ, RZ, -R11 ;  /* 0x000000ffff167224 */ /* 0x000fe200078e0a0b */
[----:B------:R-:W-:Y:S01]  /*0b10*/  IABS R13, R26 ;  /* 0x0000001a000d7213 */ /* 0x000fe20000000000 */
[----:B------:R-:W-:Y:S01]  /*0b20*/  IMAD R19, R23, R14, R19 ;  /* 0x0000000e17137224 */ /* 0x000fe200078e0213 */
[----:B------:R-:W-:Y:S01]  /*0b30*/  IABS R17, R27 ;  /* 0x0000001b00117213 */ /* 0x000fe20000000000 */
[----:B------:R-:W-:-:S03]  /*0b40*/  IMAD.HI.U32 R7, R12, R20, RZ ;  /* 0x000000140c077227 */ /* 0x000fc600078e00ff */
[----:B------:R-:W-:Y:S01]  /*0b50*/  ISETP.GT.U32.AND P1, PT, R23, R19, PT ;  /* 0x000000131700720c */ /* 0x000fe20003f24070 */
[----:B------:R-:W-:-:S04]  /*0b60*/  IMAD.HI.U32 R12, R12, R15, RZ ;  /* 0x0000000f0c0c7227 */ /* 0x000fc800078e00ff */
[----:B------:R-:W-:Y:S02]  /*0b70*/  IMAD R21, R23, R22, R21 ;  /* 0x0000001617157224 */ /* 0x000fe400078e0215 */
[----:B------:R-:W-:-:S03]  /*0b80*/  IMAD.HI.U32 R2, R10, R13, RZ ;  /* 0x0000000d0a027227 */ /* 0x000fc600078e00ff */
[----:B------:R-:W-:Y:S01]  /*0b90*/  ISETP.GT.U32.AND P5, PT, R23, R21, PT ;  /* 0x000000151700720c */ /* 0x000fe20003fa4070 */
[----:B------:R-:W-:-:S04]  /*0ba0*/  IMAD.HI.U32 R10, R10, R17, RZ ;  /* 0x000000110a0a7227 */ /* 0x000fc800078e00ff */
[----:B------:R-:W-:Y:S02]  /*0bb0*/  IMAD.MOV R14, RZ, RZ, -R7 ;  /* 0x000000ffff0e7224 */ /* 0x000fe400078e0a07 */
[----:B------:R-:W-:Y:S02]  /*0bc0*/  IMAD.MOV R12, RZ, RZ, -R12 ;  /* 0x000000ffff0c7224 */ /* 0x000fe400078e0a0c */
[----:B------:R-:W-:Y:S02]  /*0bd0*/  IMAD.MOV R2, RZ, RZ, -R2 ;  /* 0x000000ffff027224 */ /* 0x000fe400078e0a02 */
[----:B------:R-:W-:Y:S02]  /*0be0*/  IMAD.MOV R10, RZ, RZ, -R10 ;  /* 0x000000ffff0a7224 */ /* 0x000fe400078e0a0a */
[C---:B------:R-:W-:Y:S02]  /*0bf0*/  IMAD R20, R23.reuse, R14, R20 ;  /* 0x0000000e17147224 */ /* 0x040fe400078e0214 */
[----:B------:R-:W-:-:S02]  /*0c00*/  IMAD R22, R23, R12, R15 ;  /* 0x0000000c17167224 */ /* 0x000fc400078e020f */
[C---:B------:R-:W-:Y:S01]  /*0c10*/  IMAD R7, R24.reuse, R2, R13 ;  /* 0x0000000218077224 */ /* 0x040fe200078e020d */
[C---:B------:R-:W-:Y:S01]  /*0c20*/  ISETP.GT.U32.AND P4, PT, R23.reuse, R20, PT ;  /* 0x000000141700720c */ /* 0x040fe20003f84070 */
[C---:B------:R-:W-:Y:S01]  /*0c30*/  IMAD R17, R24.reuse, R10, R17 ;  /* 0x0000000a18117224 */ /* 0x040fe200078e0211 */
[----:B------:R-:W-:Y:S01]  /*0c40*/  ISETP.GT.U32.AND P0, PT, R23, R22, PT ;  /* 0x000000161700720c */ /* 0x000fe20003f04070 */
[--C-:B------:R-:W-:Y:S01]  /*0c50*/  @!P5 IMAD.IADD R21, R21, 0x1, -R23.reuse ;  /* 0x000000011515d824 */ /* 0x100fe200078e0a17 */
[C---:B------:R-:W-:Y:S01]  /*0c60*/  ISETP.GT.U32.AND P2, PT, R24.reuse, R7, PT ;  /* 0x000000071800720c */ /* 0x040fe20003f44070 */
[----:B------:R-:W2:Y:S01]  /*0c70*/  LDC.64 R14, c[0x0][0x230] ;  /* 0x00008c00ff0e7b82 */ /* 0x000ea20000000a00 */
[----:B------:R-:W-:Y:S01]  /*0c80*/  ISETP.GT.U32.AND P3, PT, R24, R17, PT ;  /* 0x000000111800720c */ /* 0x000fe20003f64070 */
[----:B------:R-:W-:Y:S01]  /*0c90*/  @!P1 IMAD.IADD R19, R19, 0x1, -R23 ;  /* 0x0000000113139824 */ /* 0x000fe200078e0a17 */
[----:B------:R-:W-:Y:S01]  /*0ca0*/  ISETP.GT.U32.AND P6, PT, R23, R21, PT ;  /* 0x000000151700720c */ /* 0x000fe20003fc4070 */
[----:B------:R-:W-:Y:S01]  /*0cb0*/  IMAD.SHL.U32 R2, R6, 0x2, RZ ;  /* 0x0000000206027824 */ /* 0x000fe200078e00ff */
[----:B------:R-:W-:-:S02]  /*0cc0*/  SHF.R.U32.HI R10, RZ, 0x5, R6 ;  /* 0x00000005ff0a7819 */ /* 0x000fc40000011606 */
[----:B------:R-:W-:Y:S01]  /*0cd0*/  ISETP.GT.U32.AND P5, PT, R23, R19, PT ;  /* 0x000000131700720c */ /* 0x000fe20003fa4070 */
[--C-:B------:R-:W-:Y:S01]  /*0ce0*/  @!P4 IMAD.IADD R20, R20, 0x1, -R23.reuse ;  /* 0x000000011414c824 */ /* 0x100fe200078e0a17 */
[----:B------:R-:W-:Y:S01]  /*0cf0*/  LOP3.LUT R13, R6, 0x1f, RZ, 0xc0, !PT ;  /* 0x0000001f060d7812 */ /* 0x000fe200078ec0ff */
[--C-:B------:R-:W-:Y:S01]  /*0d00*/  @!P0 IMAD.IADD R22, R22, 0x1, -R23.reuse ;  /* 0x0000000116168824 */ /* 0x100fe200078e0a17 */
[----:B------:R-:W-:Y:S01]  /*0d10*/  ISETP.GE.AND P4, PT, R26, RZ, PT ;  /* 0x000000ff1a00720c */ /* 0x000fe20003f86270 */
[--C-:B------:R-:W-:Y:S01]  /*0d20*/  @!P2 IMAD.IADD R7, R7, 0x1, -R24.reuse ;  /* 0x000000010707a824 */ /* 0x100fe200078e0a18 */
[----:B------:R-:W-:Y:S01]  /*0d30*/  ISETP.GT.U32.AND P1, PT, R23, R20, PT ;  /* 0x000000141700720c */ /* 0x000fe20003f24070 */
[----:B------:R-:W-:Y:S01]  /*0d40*/  @!P3 IMAD.IADD R17, R17, 0x1, -R24 ;  /* 0x000000011111b824 */ /* 0x000fe200078e0a18 */
[----:B------:R-:W-:Y:S01]  /*0d50*/  ISETP.GT.U32.AND P0, PT, R23, R22, PT ;  /* 0x000000161700720c */ /* 0x000fe20003f04070 */
[----:B------:R-:W-:Y:S01]  /*0d60*/  @!P6 IMAD.IADD R21, R21, 0x1, -R23 ;  /* 0x000000011515e824 */ /* 0x000fe200078e0a17 */
[----:B------:R-:W-:-:S02]  /*0d70*/  ISETP.GT.U32.AND P3, PT, R24, R7, PT ;  /* 0x000000071800720c */ /* 0x000fc40003f64070 */
[----:B------:R-:W-:Y:S01]  /*0d80*/  ISETP.GT.U32.AND P2, PT, R24, R17, PT ;  /* 0x000000111800720c */ /* 0x000fe20003f44070 */
[----:B------:R-:W-:Y:S01]  /*0d90*/  @!P5 IMAD.IADD R19, R19, 0x1, -R23 ;  /* 0x000000011313d824 */ /* 0x000fe200078e0a17 */
[----:B------:R-:W-:Y:S02]  /*0da0*/  ISETP.GE.AND P6, PT, R27, RZ, PT ;  /* 0x000000ff1b00720c */ /* 0x000fe40003fc6270 */
[----:B------:R-:W-:Y:S02]  /*0db0*/  CS2R R26, SRZ ;  /* 0x00000000001a7805 */ /* 0x000fe4000001ff00 */
[----:B------:R-:W-:Y:S01]  /*0dc0*/  SGXT.U32 R10, R10, 0x3 ;  /* 0x000000030a0a781a */ /* 0x000fe20000000000 */
[----:B--2---:R-:W-:Y:S01]  /*0dd0*/  VIADD R157, R14, 0x3f ;  /* 0x0000003f0e9d7836 */ /* 0x004fe20000000000 */
[----:B------:R-:W-:Y:S01]  /*0de0*/  SHF.R.U32.HI R11, RZ, 0x2, R13 ;  /* 0x00000002ff0b7819 */ /* 0x000fe2000001160d */
[--C-:B------:R-:W-:Y:S01]  /*0df0*/  @!P1 IMAD.IADD R20, R20, 0x1, -R23.reuse ;  /* 0x0000000114149824 */ /* 0x100fe200078e0a17 */
[----:B------:R-:W-:Y:S01]  /*0e00*/  LOP3.LUT R12, R2, 0x6, RZ, 0xc0, !PT ;  /* 0x00000006020c7812 */ /* 0x000fe200078ec0ff */
[----:B------:R-:W-:Y:S01]  /*0e10*/  @!P0 IMAD.IADD R22, R22, 0x1, -R23 ;  /* 0x0000000116168824 */ /* 0x000fe200078e0a17 */
[----:B------:R-:W-:Y:S01]  /*0e20*/  ISETP.GE.AND P1, PT, R28, RZ, PT ;  /* 0x000000ff1c00720c */ /* 0x000fe20003f26270 */
[----:B------:R-:W-:Y:S01]  /*0e30*/  IMAD.SHL.U32 R23, R6, 0x10, RZ ;  /* 0x0000001006177824 */ /* 0x000fe200078e00ff */
[----:B------:R-:W-:Y:S01]  /*0e40*/  ISETP.GE.AND P5, PT, R29, RZ, PT ;  /* 0x000000ff1d00720c */ /* 0x000fe20003fa6270 */
[----:B------:R-:W-:Y:S01]  /*0e50*/  IMAD R11, R10, 0x10, R11 ;  /* 0x000000100a0b7824 */ /* 0x000fe200078e020b */
[----:B------:R-:W-:Y:S01]  /*0e60*/  ISETP.NE.AND P0, PT, R4, RZ, PT ;  /* 0x000000ff0400720c */ /* 0x000fe20003f05270 */
[--C-:B------:R-:W-:Y:S01]  /*0e70*/  @!P3 IMAD.IADD R7, R7, 0x1, -R24.reuse ;  /* 0x000000010707b824 */ /* 0x100fe200078e0a18 */
[----:B------:R-:W-:Y:S01]  /*0e80*/  ISETP.GE.AND P3, PT, R18, RZ, PT ;  /* 0x000000ff1200720c */ /* 0x000fe20003f66270 */
[----:B------:R-:W-:Y:S01]  /*0e90*/  @!P2 IMAD.IADD R17, R17, 0x1, -R24 ;  /* 0x000000011111a824 */ /* 0x000fe200078e0a18 */
[----:B------:R-:W-:Y:S01]  /*0ea0*/  ISETP.GE.AND P2, PT, R25, RZ, PT ;  /* 0x000000ff1900720c */ /* 0x000fe20003f46270 */
[----:B------:R-:W-:Y:S01]  /*0eb0*/  IMAD R11, R11, 0x108, R12 ;  /* 0x000001080b0b7824 */ /* 0x000fe200078e020c */
[----:B------:R-:W-:Y:S01]  /*0ec0*/  LOP3.LUT R18, R2, 0x30, R23, 0x48, !PT ;  /* 0x0000003002127812 */ /* 0x000fe200078e4817 */
[----:B------:R-:W-:Y:S01]  /*0ed0*/  @!P4 IMAD.MOV R7, RZ, RZ, -R7 ;  /* 0x000000ffff07c224 */ /* 0x000fe200078e0a07 */
[----:B------:R-:W-:Y:S01]  /*0ee0*/  LOP3.LUT R12, RZ, R4, RZ, 0x33, !PT ;  /* 0x00000004ff0c7212 */ /* 0x000fe200078e33ff */
[----:B------:R-:W-:Y:S01]  /*0ef0*/  @!P6 IMAD.MOV R17, RZ, RZ, -R17 ;  /* 0x000000ffff11e224 */ /* 0x000fe200078e0a11 */
[----:B------:R-:W-:Y:S01]  /*0f00*/  LOP3.LUT R156, R23, 0x30, RZ, 0xc0, !PT ;  /* 0x00000030179c7812 */ /* 0x000fe200078ec0ff */
[----:B------:R-:W-:Y:S01]  /*0f10*/  VIADD R25, R14, 0xffffffc0 ;  /* 0xffffffc00e197836 */ /* 0x000fe20000000000 */
[----:B------:R-:W-:Y:S01]  /*0f20*/  ISETP.GT.AND P6, PT, R157, 0x3f, PT ;  /* 0x0000003f9d00780c */ /* 0x000fe20003fc4270 */
[----:B------:R-:W-:Y:S01]  /*0f30*/  IMAD R158, R16, 0x40, R18 ;  /* 0x00000040109e7824 */ /* 0x000fe200078e0212 */
[----:B------:R-:W-:Y:S01]  /*0f40*/  LOP3.LUT R159, R18, 0xfc0, R23, 0xf8, !PT ;  /* 0x00000fc0129f7812 */ /* 0x000fe200078ef817 */
[----:B------:R-:W-:Y:S01]  /*0f50*/  @!P3 IMAD.MOV R19, RZ, RZ, -R19 ;  /* 0x000000ffff13b224 */ /* 0x000fe200078e0a13 */
[C---:B------:R-:W-:Y:S01]  /*0f60*/  SEL R18, R12.reuse, R7, !P0 ;  /* 0x000000070c127207 */ /* 0x040fe20004000000 */
[----:B------:R-:W-:Y:S01]  /*0f70*/  @!P2 IMAD.MOV R20, RZ, RZ, -R20 ;  /* 0x000000ffff14a224 */ /* 0x000fe200078e0a14 */
[----:B------:R-:W-:Y:S01]  /*0f80*/  SEL R17, R12, R17, !P0 ;  /* 0x000000110c117207 */ /* 0x000fe20004000000 */
[----:B------:R-:W-:Y:S01]  /*0f90*/  @!P1 IMAD.MOV R21, RZ, RZ, -R21 ;  /* 0x000000ffff159224 */ /* 0x000fe200078e0a15 */
[----:B------:R-:W-:Y:S01]  /*0fa0*/  ISETP.GE.AND P0, PT, R156, R14, PT ;  /* 0x0000000e9c00720c */ /* 0x000fe20003f06270 */
[----:B------:R-:W-:Y:S01]  /*0fb0*/  @!P5 IMAD.MOV R22, RZ, RZ, -R22 ;  /* 0x000000ffff16d224 */ /* 0x000fe200078e0a16 */
[----:B------:R-:W-:-:S02]  /*0fc0*/  SEL R7, RZ, 0x10, !P6 ;  /* 0x00000010ff077807 */ /* 0x000fc40007000000 */
[----:B------:R-:W-:Y:S02]  /*0fd0*/  CS2R R28, SRZ ;  /* 0x00000000001c7805 */ /* 0x000fe4000001ff00 */
[----:B------:R-:W-:Y:S02]  /*0fe0*/  ISETP.GE.AND P4, PT, R156, R25, PT ;  /* 0x000000199c00720c */ /* 0x000fe40003f86270 */
[----:B------:R-:W-:Y:S02]  /*0ff0*/  CS2R R24, SRZ ;  /* 0x0000000000187805 */ /* 0x000fe4000001ff00 */
[----:B------:R-:W-:Y:S02]  /*1000*/  SEL R7, R7, RZ, !P0 ;  /* 0x000000ff07077207 */ /* 0x000fe40004000000 */
[----:B------:R-:W-:Y:S02]  /*1010*/  ISETP.GT.AND P6, PT, R157, 0x7f, PT ;  /* 0x0000007f9d00780c */ /* 0x000fe40003fc4270 */
[----:B------:R-:W-:-:S02]  /*1020*/  SEL R16, RZ, 0x10, P4 ;  /* 0x00000010ff107807 */ /* 0x000fc40002000000 */
[----:B------:R-:W-:Y:S02]  /*1030*/  ISETP.NE.AND P0, PT, R5, RZ, PT ;  /* 0x000000ff0500720c */ /* 0x000fe40003f05270 */
[----:B------:R-:W-:Y:S02]  /*1040*/  LOP3.LUT R12, RZ, R5, RZ, 0x33, !PT ;  /* 0x00000005ff0c7212 */ /* 0x000fe400078e33ff */
[----:B------:R-:W-:Y:S02]  /*1050*/  SEL R16, R16, RZ, P6 ;  /* 0x000000ff10107207 */ /* 0x000fe40003000000 */
[C---:B------:R-:W-:Y:S02]  /*1060*/  SEL R19, R12.reuse, R19, !P0 ;  /* 0x000000130c137207 */ /* 0x040fe40004000000 */
[C---:B------:R-:W-:Y:S02]  /*1070*/  SEL R23, R12.reuse, R20, !P0 ;  /* 0x000000140c177207 */ /* 0x040fe40004000000 */
[----:B------:R-:W-:-:S02]  /*1080*/  SEL R21, R12, R21, !P0 ;  /* 0x000000150c157207 */ /* 0x000fc40004000000 */
[----:B------:R-:W-:Y:S02]  /*1090*/  SEL R12, R12, R22, !P0 ;  /* 0x000000160c0c7207 */ /* 0x000fe40004000000 */
[----:B------:R-:W-:Y:S01]  /*10a0*/  ISETP.NE.U32.AND P1, PT, R7, RZ, PT ;  /* 0x000000ff0700720c */ /* 0x000fe20003f25070 */
[-CC-:B------:R-:W-:Y:S01]  /*10b0*/  IMAD R7, R18, R15.reuse, R156.reuse ;  /* 0x0000000f12077224 */ /* 0x180fe200078e029c */
[----:B------:R-:W-:Y:S01]  /*10c0*/  ISETP.NE.U32.AND P0, PT, R16, RZ, PT ;  /* 0x000000ff1000720c */ /* 0x000fe20003f05070 */
[--C-:B------:R-:W-:Y:S02]  /*10d0*/  IMAD R15, R17, R15, R156.reuse ;  /* 0x0000000f110f7224 */ /* 0x100fe400078e029c */
[--C-:B------:R-:W-:Y:S02]  /*10e0*/  IMAD R16, R19, UR5, R156.reuse ;  /* 0x0000000513107c24 */ /* 0x100fe4000f8e029c */
[--C-:B------:R-:W-:Y:S02]  /*10f0*/  IMAD R17, R23, UR5, R156.reuse ;  /* 0x0000000517117c24 */ /* 0x100fe4000f8e029c */
[--C-:B------:R-:W-:Y:S01]  /*1100*/  IMAD R19, R21, UR5, R156.reuse ;  /* 0x0000000515137c24 */ /* 0x100fe2000f8e029c */
[----:B------:R-:W-:Y:S01]  /*1110*/  IADD3 R20, P2, R16, UR10, RZ ;  /* 0x0000000a10147c10 */ /* 0x000fe2000ff5e0ff */
[----:B------:R-:W-:Y:S01]  /*1120*/  IMAD R12, R12, UR5, R156 ;  /* 0x000000050c0c7c24 */ /* 0x000fe2000f8e029c */
[----:B------:R-:W-:-:S02]  /*1130*/  IADD3 R22, P3, R17, UR10, RZ ;  /* 0x0000000a11167c10 */ /* 0x000fc4000ff7e0ff */
[----:B------:R-:W-:Y:S02]  /*1140*/  LEA.HI.X.SX32 R21, R16, UR11, 0x1, P2 ;  /* 0x0000000b10157c11 */ /* 0x000fe400090f0eff */
[----:B------:R-:W-:Y:S02]  /*1150*/  IADD3 R152, P4, R19, UR10, RZ ;  /* 0x0000000a13987c10 */ /* 0x000fe4000ff9e0ff */
[----:B------:R-:W-:Y:S02]  /*1160*/  LEA.HI.X.SX32 R23, R17, UR11, 0x1, P3 ;  /* 0x0000000b11177c11 */ /* 0x000fe400098f0eff */
[----:B------:R-:W-:Y:S02]  /*1170*/  IADD3 R16, P2, R7, UR8, RZ ;  /* 0x0000000807107c10 */ /* 0x000fe4000ff5e0ff */
[----:B------:R-:W-:Y:S02]  /*1180*/  IADD3 R18, P3, R15, UR8, RZ ;  /* 0x000000080f127c10 */ /* 0x000fe4000ff7e0ff */
[----:B------:R-:W-:-:S02]  /*1190*/  LEA.HI.X.SX32 R153, R19, UR11, 0x1, P4 ;  /* 0x0000000b13997c11 */ /* 0x000fc4000a0f0eff */
[----:B------:R-:W-:Y:S01]  /*11a0*/  LEA.HI.X.SX32 R17, R7, UR9, 0x1, P2 ;  /* 0x0000000907117c11 */ /* 0x000fe200090f0eff */
[----:B------:R-:W-:Y:S01]  /*11b0*/  VIADD R7, R158, UR7 ;  /* 0x000000079e077c36 */ /* 0x000fe20008000000 */
[----:B------:R-:W-:Y:S01]  /*11c0*/  LEA.HI.X.SX32 R19, R15, UR9, 0x1, P3 ;  /* 0x000000090f137c11 */ /* 0x000fe200098f0eff */
[----:B------:R-:W-:Y:S01]  /*11d0*/  VIADD R15, R159, UR7 ;  /* 0x000000079f0f7c36 */ /* 0x000fe20008000000 */
[----:B------:R-:W-:Y:S02]  /*11e0*/  IADD3 R154, P5, R12, UR10, RZ ;  /* 0x0000000a0c9a7c10 */ /* 0x000fe4000ffbe0ff */
[----:B------:R-:W-:Y:S01]  /*11f0*/  @!PT LDS RZ, [RZ] ;  /* 0x00000000fffff984 */ /* 0x000fe20000000800 */
[----:B------:R-:W-:Y:S01]  /*1200*/  @!PT LDS RZ, [RZ] ;  /* 0x00000000fffff984 */ /* 0x000fe20000000800 */
[----:B------:R-:W-:Y:S01]  /*1210*/  @!PT LDS RZ, [RZ] ;  /* 0x00000000fffff984 */ /* 0x000fe20000000800 */
[----:B------:R-:W-:Y:S02]  /*1220*/  LDGSTS.E.BYPASS.128 [R7+0x800], desc[UR20][R16.64], P1 ;  /* 0x0080000010077fae */ /* 0x000fe40008901c54 */
[----:B------:R-:W-:Y:S02]  /*1230*/  LEA.HI.X.SX32 R155, R12, UR11, 0x1, P5 ;  /* 0x0000000b0c9b7c11 */ /* 0x000fe4000a8f0eff */
[----:B------:R-:W-:Y:S04]  /*1240*/  LDGSTS.E.BYPASS.128 [R15+0x1800], desc[UR20][R18.64], P1 ;  /* 0x01800000120f7fae */ /* 0x000fe80008901c54 */
[----:B------:R-:W0:Y:S04]  /*1250*/  LDGDEPBAR ;  /* 0x00000000000079af */ /* 0x000e280000000000 */
[----:B------:R-:W-:Y:S04]  /*1260*/  LDGSTS.E.BYPASS.128 [R7+0x6800], desc[UR20][R20.64], P1 ;  /* 0x0680000014077fae */ /* 0x000fe80008901c54 */
[----:B------:R-:W-:Y:S04]  /*1270*/  LDGSTS.E.BYPASS.128 [R15+0x7800], desc[UR20][R22.64], P1 ;  /* 0x07800000160f7fae */ /* 0x000fe80008901c54 */
[----:B------:R-:W-:Y:S04]  /*1280*/  LDGSTS.E.BYPASS.128 [R15+0x8800], desc[UR20][R152.64], P1 ;  /* 0x08800000980f7fae */ /* 0x000fe80008901c54 */
[----:B------:R-:W-:Y:S04]  /*1290*/  LDGSTS.E.BYPASS.128 [R15+0x9800], desc[UR20][R154.64], P1 ;  /* 0x098000009a0f7fae */ /* 0x000fe80008901c54 */
[----:B------:R-:W0:Y:S01]  /*12a0*/  LDGDEPBAR ;  /* 0x00000000000079af */ /* 0x000e220000000000 */
[----:B------:R-:W-:Y:S06]  /*12b0*/  BAR.SYNC.DEFER_BLOCKING 0x0 ;  /* 0x0000000000007b1d */ /* 0x000fec0000010000 */
[----:B------:R-:W-:Y:S01]  /*12c0*/  @!PT LDS RZ, [RZ] ;  /* 0x00000000fffff984 */ /* 0x000fe20000000800 */
[----:B------:R-:W-:Y:S01]  /*12d0*/  @!PT LDS RZ, [RZ] ;  /* 0x00000000fffff984 */ /* 0x000fe20000000800 */
[----:B------:R-:W-:Y:S01]  /*12e0*/  @!PT LDS RZ, [RZ] ;  /* 0x00000000fffff984 */ /* 0x000fe20000000800 */
[----:B------:R-:W-:Y:S04]  /*12f0*/  LDGSTS.E.BYPASS.128 [R7+0x2800], desc[UR20][R16.64+0x40], P0 ;  /* 0x0280004010077fae */ /* 0x000fe80008101c54 */
[----:B------:R-:W-:Y:S04]  /*1300*/  LDGSTS.E.BYPASS.128 [R15+0x3800], desc[UR20][R18.64+0x40], P0 ;  /* 0x03800040120f7fae */ /* 0x000fe80008101c54 */
[----:B------:R-:W0:Y:S04]  /*1310*/  LDGDEPBAR ;  /* 0x00000000000079af */ /* 0x000e280000000000 */
[----:B------:R2:W-:Y:S04]  /*1320*/  LDGSTS.E.BYPASS.128 [R7+0xa800], desc[UR20][R20.64+0x40], P0 ;  /* 0x0a80004014077fae */ /* 0x0005e80008101c54 */
[----:B------:R3:W-:Y:S04]  /*1330*/  LDGSTS.E.BYPASS.128 [R15+0xb800], desc[UR20][R22.64+0x40], P0 ;  /* 0x0b800040160f7fae */ /* 0x0007e80008101c54 */
[----:B------:R3:W-:Y:S04]  /*1340*/  LDGSTS.E.BYPASS.128 [R15+0xc800], desc[UR20][R152.64+0x40], P0 ;  /* 0x0c800040980f7fae */ /* 0x0007e80008101c54 */
[----:B------:R3:W-:Y:S01]  /*1350*/  LDGSTS.E.BYPASS.128 [R15+0xd800], desc[UR20][R154.64+0x40], P0 ;  /* 0x0d8000409a0f7fae */ /* 0x0007e20008101c54 */
[----:B------:R-:W-:-:S02]  /*1360*/  ISETP.GE.AND P0, PT, R157, 0x40, PT ;  /* 0x000000409d00780c */ /* 0x000fc40003f06270 */
[----:B--2---:R-:W-:Y:S01]  /*1370*/  SHF.R.U32.HI R7, RZ, 0x5, R6 ;  /* 0x00000005ff077819 */ /* 0x004fe20000011606 */
[----:B------:R-:W0:Y:S10]  /*1380*/  LDGDEPBAR ;  /* 0x00000000000079af */ /* 0x000e340000000000 */
[----:B-1-3--:R-:W-:Y:S05]  /*1390*/  @!P0 BRA `(.L_x_0) ;  /* 0x0000000800988947 */ /* 0x00afea0003800000 */
[----:B------:R-:W-:Y:S01]  /*13a0*/  SHF.R.S32.HI R12, RZ, 0x1f, R157 ;  /* 0x0000001fff0c7819 */ /* 0x000fe2000001149d */
[----:B------:R-:W-:Y:S01]  /*13b0*/  VIADD R161, R14, 0xffffff80 ;  /* 0xffffff800ea17836 */ /* 0x000fe20000000000 */
[----:B------:R-:W-:Y:S02]  /*13c0*/  IADD3 R169, P0, R154, 0x80, RZ ;  /* 0x000000809aa97810 */ /* 0x000fe40007f1e0ff */
[----:B------:R-:W-:Y:S02]  /*13d0*/  CS2R R24, SRZ ;  /* 0x0000000000187805 */ /* 0x000fe4000001ff00 */
[----:B------:R-:W-:Y:S02]  /*13e0*/  LEA.HI R12, R12, R157, RZ, 0x6 ;  /* 0x0000009d0c0c7211 */ /* 0x000fe400078f30ff */
[----:B------:R-:W-:Y:S02]  /*13f0*/  CS2R R26, SRZ ;  /* 0x00000000001a7805 */ /* 0x000fe4000001ff00 */
[----:B------:R-:W-:-:S02]  /*1400*/  IADD3 R170, P1, R152, 0x80, RZ ;  /* 0x0000008098aa7810 */ /* 0x000fc40007f3e0ff */
[----:B------:R-:W-:Y:S02]  /*1410*/  CS2R R28, SRZ ;  /* 0x00000000001c7805 */ /* 0x000fe4000001ff00 */
[----:B------:R-:W-:Y:S02]  /*1420*/  IADD3 R171, P2, R22, 0x80, RZ ;  /* 0x0000008016ab7810 */ /* 0x000fe40007f5e0ff */
[----:B------:R-:W-:Y:S02]  /*1430*/  CS2R R30, SRZ ;  /* 0x00000000001e7805 */ /* 0x000fe4000001ff00 */
[----:B------:R-:W-:Y:S02]  /*1440*/  IADD3 R172, P3, R20, 0x80, RZ ;  /* 0x0000008014ac7810 */ /* 0x000fe40007f7e0ff */
[----:B------:R-:W-:Y:S02]  /*1450*/  CS2R R32, SRZ ;  /* 0x0000000000207805 */ /* 0x000fe4000001ff00 */
[----:B------:R-:W-:-:S02]  /*1460*/  IADD3 R173, P4, R18, 0x80, RZ ;  /* 0x0000008012ad7810 */ /* 0x000fc40007f9e0ff */
[----:B------:R-:W-:Y:S02]  /*1470*/  CS2R R34, SRZ ;  /* 0x0000000000227805 */ /* 0x000fe4000001ff00 */
[----:B------:R-:W-:Y:S02]  /*1480*/  IADD3 R174, P5, R16, 0x80, RZ ;  /* 0x0000008010ae7810 */ /* 0x000fe40007fbe0ff */
[----:B------:R-:W-:Y:S02]  /*1490*/  CS2R R36, SRZ ;  /* 0x0000000000247805 */ /* 0x000fe4000001ff00 */
[----:B------:R-:W-:Y:S02]  /*14a0*/  SHF.R.S32.HI R12, RZ, 0x6, R12 ;  /* 0x00000006ff0c7819 */ /* 0x000fe4000001140c */
[----:B------:R-:W-:Y:S02]  /*14b0*/  CS2R R38, SRZ ;  /* 0x0000000000267805 */ /* 0x000fe4000001ff00 */
[----:B------:R-:W-:-:S02]  /*14c0*/  LOP3.LUT R168, R7, 0x7fffffc, RZ, 0xc0, !PT ;  /* 0x07fffffc07a87812 */ /* 0x000fc400078ec0ff */
        /* <DEDUP_REMOVED lines=56> */
[----:B------:R-:W-:Y:S01]  /*1850*/  IMAD.X R154, RZ, RZ, R155, P0 ;  /* 0x000000ffff9a7224 */ /* 0x000fe200000e069b */
[----:B------:R-:W-:Y:S01]  /*1860*/  UIADD3 UR22, UR7, 0x800, URZ ;  /* 0x0000080007167890 */ /* 0x000fe2000fffe03f */
[----:B------:R-:W-:Y:S01]  /*1870*/  IMAD.X R160, RZ, RZ, R153, P1 ;  /* 0x000000ffffa07224 */ /* 0x000fe200008e0699 */
[----:B------:R-:W-:Y:S01]  /*1880*/  UIADD3 UR23, UR7, 0x6800, URZ ;  /* 0x0000680007177890 */ /* 0x000fe2000fffe03f */
[----:B------:R-:W-:Y:S01]  /*1890*/  IMAD.X R162, RZ, RZ, R23, P2 ;  /* 0x000000ffffa27224 */ /* 0x000fe200010e0617 */
[----:B------:R-:W-:Y:S01]  /*18a0*/  UMOV UR18, 0x1 ;  /* 0x0000000100127882 */ /* 0x000fe20000000000 */
[----:B------:R-:W-:Y:S01]  /*18b0*/  IMAD.X R164, RZ, RZ, R21, P3 ;  /* 0x000000ffffa47224 */ /* 0x000fe200018e0615 */
[----:B------:R-:W-:Y:S01]  /*18c0*/  UMOV UR8, 0xffffffff ;  /* 0xffffffff00087882 */ /* 0x000fe20000000000 */
[----:B------:R-:W-:Y:S01]  /*18d0*/  IMAD.X R165, RZ, RZ, R19, P4 ;  /* 0x000000ffffa57224 */ /* 0x000fe200020e0613 */
[----:B------:R-:W-:Y:S01]  /*18e0*/  UMOV UR5, URZ ;  /* 0x0000003f00057c82 */ /* 0x000fe20008000000 */
[----:B------:R-:W-:Y:S01]  /*18f0*/  IMAD.X R166, RZ, RZ, R17, P5 ;  /* 0x000000ffffa67224 */ /* 0x000fe200028e0611 */
[----:B------:R-:W-:Y:S01]  /*1900*/  UMOV UR6, URZ ;  /* 0x0000003f00067c82 */ /* 0x000fe20008000000 */
[----:B------:R-:W-:Y:S01]  /*1910*/  VIADD R167, R12, 0xfffffffe ;  /* 0xfffffffe0ca77836 */ /* 0x000fe20000000000 */
[----:B------:R-:W-:-:S06]  /*1920*/  UMOV UR4, URZ ;  /* 0x0000003f00047c82 */ /* 0x000fcc0008000000 */
.L_x_1:
[----:B------:R-:W1:Y:S01]  /*1930*/  SHFL.IDX PT, R14, R168, RZ, 0x1f ;  /* 0x00001fffa80e7589 */ /* 0x000e6200000e0000 */
[----:B------:R-:W-:Y:S01]  /*1940*/  UIADD3 UR8, UR8, 0x1, URZ ;  /* 0x0000000108087890 */ /* 0x000fe2000fffe03f */
[----:B------:R-:W-:-:S04]  /*1950*/  DEPBAR.LE SB0, 0x2 ;  /* 0x000080800000791a */ /* 0x000fc80000000000 */
[----:B------:R-:W-:Y:S01]  /*1960*/  UISETP.GE.AND UP0, UPT, UR8, 0x3, UPT ;  /* 0x000000030800788c */ /* 0x000fe2000bf06270 */
[----:B------:R-:W-:Y:S01]  /*1970*/  BAR.SYNC.DEFER_BLOCKING 0x0 ;  /* 0x0000000000007b1d */ /* 0x000fe20000010000 */
[----:B------:R-:W-:Y:S01]  /*1980*/  ISETP.GE.AND P1, PT, R156, R161, PT ;  /* 0x000000a19c00720c */ /* 0x000fe20003f26270 */
[----:B------:R-:W-:Y:S01]  /*1990*/  UIADD3 UR18, UR18, 0x1, URZ ;  /* 0x0000000112127890 */ /* 0x000fe2000fffe03f */
[----:B------:R-:W-:Y:S01]  /*19a0*/  ISETP.LE.AND P0, PT, R167, UR4, PT ;  /* 0x00000004a7007c0c */ /* 0x000fe2000bf03270 */
[----:B------:R-:W-:Y:S01]  /*19b0*/  USEL UR19, UR8, URZ, !UP0 ;  /* 0x0000003f08137287 */ /* 0x000fe2000c000000 */
[----:B------:R-:W-:Y:S01]  /*19c0*/  IADD3 R16, P2, R173, UR5, RZ ;  /* 0x00000005ad107c10 */ /* 0x000fe2000ff5e0ff */
[----:B------:R-:W-:Y:S01]  /*19d0*/  UMOV UR15, 0x80000020 ;  /* 0x80000020000f7882 */ /* 0x000fe20000000000 */
[----:B------:R-:W-:Y:S01]  /*19e0*/  UMOV UR11, 0x80000020 ;  /* 0x80000020000b7882 */ /* 0x000fe20000000000 */
[----:B------:R-:W-:Y:S01]  /*19f0*/  ULEA UR8, UR19, UR22, 0xd ;  /* 0x0000001613087291 */ /* 0x000fe2000f8e683f */
[----:B------:R-:W-:Y:S01]  /*1a00*/  IADD3.X R17, R165, UR6, RZ, P2, !PT ;  /* 0x00000006a5117c10 */ /* 0x000fe200097fe4ff */
[----:B------:R-:W-:Y:S01]  /*1a10*/  UIADD3 UR4, UR4, 0x1, URZ ;  /* 0x0000000104047890 */ /* 0x000fe2000fffe03f */
[----:B------:R-:W-:Y:S01]  /*1a20*/  IADD3 R20, P2, R171, UR5, RZ ;  /* 0x00000005ab147c10 */ /* 0x000fe2000ff5e0ff */
[----:B------:R-:W-:Y:S01]  /*1a30*/  USHF.R.U32.HI UR10, URZ, 0x4, UR8 ;  /* 0x000000043f0a7899 */ /* 0x000fe20008011608 */
[----:B------:R-:W-:Y:S01]  /*1a40*/  IADD3 R22, P3, R170, UR5, RZ ;  /* 0x00000005aa167c10 */ /* 0x000fe2000ff7e0ff */
[----:B------:R-:W-:Y:S01]  /*1a50*/  ULEA UR8, UR19, UR23, 0xe ;  /* 0x0000001713087291 */ /* 0x000fe2000f8e703f */
[----:B------:R-:W-:Y:S01]  /*1a60*/  IADD3 R152, P4, R169, UR5, RZ ;  /* 0x00000005a9987c10 */ /* 0x000fe2000ff9e0ff */
[----:B------:R-:W-:Y:S01]  /*1a70*/  ULOP3.LUT UR10, UR10, 0x3fff, URZ, 0xc0, !UPT ;  /* 0x00003fff0a0a7892 */ /* 0x000fe2000f8ec03f */
[----:B-1----:R-:W-:Y:S01]  /*1a80*/  R2UR UR9, R14 ;  /* 0x000000000e0972ca */ /* 0x002fe200000e0000 */
[----:B------:R-:W-:Y:S01]  /*1a90*/  USHF.R.U32.HI UR8, URZ, 0x4, UR8 ;  /* 0x000000043f087899 */ /* 0x000fe20008011608 */
[----:B------:R-:W-:Y:S01]  /*1aa0*/  SEL R14, RZ, 0x10, P1 ;  /* 0x00000010ff0e7807 */ /* 0x000fe20000800000 */
[----:B------:R-:W-:Y:S01]  /*1ab0*/  VIADD R161, R161, 0xffffffc0 ;  /* 0xffffffc0a1a17836 */ /* 0x000fe20000000000 */
[----:B------:R-:W-:Y:S01]  /*1ac0*/  IADD3.X R21, R162, UR6, RZ, P2, !PT ;  /* 0x00000006a2157c10 */ /* 0x000fe200097fe4ff */
[----:B------:R-:W-:Y:S01]  /*1ad0*/  ULOP3.LUT UR8, UR8, 0x3fff, URZ, 0xc0, !UPT ;  /* 0x00003fff08087892 */ /* 0x000fe2000f8ec03f */
[----:B------:R-:W-:Y:S01]  /*1ae0*/  SEL R15, R14, RZ, !P0 ;  /* 0x000000ff0e0f7207 */ /* 0x000fe20004000000 */
[----:B------:R-:W-:Y:S01]  /*1af0*/  WARPGROUP.ARRIVE ;  /* 0x00000000000079c5 */ /* 0x000fe20000000000 */
[----:B------:R-:W-:Y:S01]  /*1b00*/  IADD3 R14, P1, R174, UR5, RZ ;  /* 0x00000005ae0e7c10 */ /* 0x000fe2000ff3e0ff */
[----:B------:R-:W-:Y:S01]  /*1b10*/  ULOP3.LUT UR14, UR8, 0x4000000, URZ, 0xfc, !UPT ;  /* 0x04000000080e7892 */ /* 0x000fe2000f8efc3f */
[----:B------:R-:W-:-:S02]  /*1b20*/  ISETP.NE.U32.AND P0, PT, R15, RZ, PT ;  /* 0x000000ff0f00720c */ /* 0x000fc40003f05070 */
[----:B------:R-:W-:Y:S01]  /*1b30*/  IADD3.X R15, R166, UR6, RZ, P1, !PT ;  /* 0x00000006a60f7c10 */ /* 0x000fe20008ffe4ff */
[----:B------:R-:W-:Y:S01]  /*1b40*/  USHF.L.U32 UR9, UR9, 0x6, URZ ;  /* 0x0000000609097899 */ /* 0x000fe2000800063f */
[----:B------:R-:W-:Y:S02]  /*1b50*/  IADD3 R18, P1, R172, UR5, RZ ;  /* 0x00000005ac127c10 */ /* 0x000fe4000ff3e0ff */
[----:B------:R-:W-:Y:S01]  /*1b60*/  IADD3.X R23, R160, UR6, RZ, P3, !PT ;  /* 0x00000006a0177c10 */ /* 0x000fe20009ffe4ff */
[----:B------:R-:W-:Y:S01]  /*1b70*/  ULOP3.LUT UR9, UR9, 0x1c0, URZ, 0xc0, !UPT ;  /* 0x000001c009097892 */ /* 0x000fe2000f8ec03f */
[----:B------:R-:W-:Y:S02]  /*1b80*/  IADD3.X R19, R164, UR6, RZ, P1, !PT ;  /* 0x00000006a4137c10 */ /* 0x000fe40008ffe4ff */
[----:B------:R-:W-:Y:S01]  /*1b90*/  IADD3.X R153, R154, UR6, RZ, P4, !PT ;  /* 0x000000069a997c10 */ /* 0x000fe2000a7fe4ff */
[----:B------:R-:W-:-:S03]  /*1ba0*/  UIADD3 UR16, UP0, UR9, UR10, URZ ;  /* 0x0000000a09107290 */ /* 0x000fc6000ff1e03f */
[----:B------:R-:W-:Y:S01]  /*1bb0*/  UMOV UR10, 0x4000002 ;  /* 0x04000002000a7882 */ /* 0x000fe20000000000 */
[----:B------:R-:W-:Y:S02]  /*1bc0*/  UIADD3.X UR17, URZ, URZ, URZ, UP0, !UPT ;  /* 0x0000003f3f117290 */ /* 0x000fe400087fe43f */
[----:B------:R-:W-:Y:S02]  /*1bd0*/  ULOP3.LUT UR12, UR16, 0x2000000, URZ, 0xfc, !UPT ;  /* 0x02000000100c7892 */ /* 0x000fe4000f8efc3f */
[----:B------:R-:W-:Y:S01]  /*1be0*/  ULOP3.LUT UR13, UR17, 0x80000020, URZ, 0xfc, !UPT ;  /* 0x80000020110d7892 */ /* 0x000fe2000f8efc3f */
[----:B------:R-:W-:Y:S01]  /*1bf0*/  UMOV UR9, URZ ;  /* 0x0000003f00097c82 */ /* 0x000fe20008000000 */
[----:B------:R-:W-:Y:S02]  /*1c00*/  UISETP.GE.AND UP0, UPT, UR18, 0x3, UPT ;  /* 0x000000031200788c */ /* 0x000fe4000bf06270 */
[----:B------:R-:W-:Y:S02]  /*1c10*/  UIADD3.64 UR10, UR8, UR10, URZ ;  /* 0x0000000a080a7297 */ /* 0x000fe4000fffe03f */
[----:B------:R-:W-:-:S03]  /*1c20*/  USEL UR18, UR18, URZ, !UP0 ;  /* 0x0000003f12127287 */ /* 0x000fc6000c000000 */
[----:B------:R-:W-:Y:S01]  /*1c30*/  QGMMA.64x256x32.F32.E4M3.E4M3 R24, gdesc[UR12], R24 ;  /* 0x03e000000c1879f3 */ /* 0x000fe20008700818 */
[----:B------:R-:W-:Y:S01]  /*1c40*/  UMOV UR12, 0x2000002 ;  /* 0x02000002000c7882 */ /* 0x000fe20000000000 */
[----:B------:R-:W-:Y:S01]  /*1c50*/  UMOV UR13, 0x80000020 ;  /* 0x80000020000d7882 */ /* 0x000fe20000000000 */
[----:B------:R-:W-:Y:S02]  /*1c60*/  UIADD3 UR5, UP0, UR5, 0x40, URZ ;  /* 0x0000004005057890 */ /* 0x000fe4000ff1e03f */
[----:B------:R-:W-:Y:S02]  /*1c70*/  UIADD3.64 UR8, UR16, UR12, URZ ;  /* 0x0000000c10087297 */ /* 0x000fe4000fffe03f */
[----:B------:R-:W-:-:S07]  /*1c80*/  UIADD3.X UR6, URZ, UR6, URZ, UP0, !UPT ;  /* 0x000000063f067290 */ /* 0x000fce00087fe43f */
[----:B------:R-:W-:Y:S01]  /*1c90*/  QGMMA.64x256x32.F32.E4M3.E4M3 R24, gdesc[UR8], R24, gsb0 ;  /* 0x03e00000081879f3 */ /* 0x000fe20008000818 */
[----:B------:R-:W-:-:S06]  /*1ca0*/  ULEA UR8, UR18, UR22, 0xd ;  /* 0x0000001612087291 */ /* 0x000fcc000f8e683f */
[----:B------:R-:W-:Y:S02]  /*1cb0*/  VIADD R155, R158, UR8 ;  /* 0x000000089e9b7c36 */ /* 0x000fe40008000000 */
[----:B------:R-:W-:Y:S01]  /*1cc0*/  VIADD R157, R159, UR8 ;  /* 0x000000089f9d7c36 */ /* 0x000fe20008000000 */
[----:B------:R-:W-:-:S06]  /*1cd0*/  ULEA UR8, UR18, UR23, 0xe ;  /* 0x0000001712087291 */ /* 0x000fcc000f8e703f */
[----:B------:R-:W-:Y:S01]  /*1ce0*/  VIADD R163, R158, UR8 ;  /* 0x000000089ea37c36 */ /* 0x000fe20008000000 */
[----:B------:R-:W-:Y:S02]  /*1cf0*/  WARPGROUP.DEPBAR.LE gsb0, 0x0 ;  /* 0x00008000000079c5 */ /* 0x000fe40000010000 */
[----:B------:R-:W-:Y:S06]  /*1d00*/  BAR.SYNC.DEFER_BLOCKING 0x0 ;  /* 0x0000000000007b1d */ /* 0x000fec0000010000 */
[----:B------:R-:W-:Y:S01]  /*1d10*/  @!PT LDS RZ, [RZ] ;  /* 0x00000000fffff984 */ /* 0x000fe20000000800 */
[----:B------:R-:W-:Y:S01]  /*1d20*/  @!PT LDS RZ, [RZ] ;  /* 0x00000000fffff984 */ /* 0x000fe20000000800 */
[----:B------:R-:W-:Y:S01]  /*1d30*/  @!PT LDS RZ, [RZ] ;  /* 0x00000000fffff984 */ /* 0x000fe20000000800 */
[----:B------:R1:W-:Y:S04]  /*1d40*/  LDGSTS.E.BYPASS.128 [R155], desc[UR20][R14.64], P0 ;  /* 0x000000000e9b7fae */ /* 0x0003e80008101c54 */
[----:B------:R2:W-:Y:S04]  /*1d50*/  LDGSTS.E.BYPASS.128 [R157+0x1000], desc[UR20][R16.64], P0 ;  /* 0x01000000109d7fae */ /* 0x0005e80008101c54 */
[----:B------:R-:W0:Y:S01]  /*1d60*/  LDGDEPBAR ;  /* 0x00000000000079af */ /* 0x000e220000000000 */
[----:B-1----:R-:W-:-:S03]  /*1d70*/  VIADD R15, R159, UR8 ;  /* 0x000000089f0f7c36 */ /* 0x002fc60008000000 */
[----:B------:R2:W-:Y:S01]  /*1d80*/  LDGSTS.E.BYPASS.128 [R163], desc[UR20][R18.64], P0 ;  /* 0x0000000012a37fae */ /* 0x0005e20008101c54 */
[----:B------:R-:W-:-:S03]  /*1d90*/  UMOV UR8, UR19 ;  /* 0x0000001300087c82 */ /* 0x000fc60008000000 */
[----:B------:R2:W-:Y:S04]  /*1da0*/  LDGSTS.E.BYPASS.128 [R15+0x1000], desc[UR20][R20.64], P0 ;  /* 0x01000000140f7fae */ /* 0x0005e80008101c54 */
[----:B------:R2:W-:Y:S04]  /*1db0*/  LDGSTS.E.BYPASS.128 [R15+0x2000], desc[UR20][R22.64], P0 ;  /* 0x02000000160f7fae */ /* 0x0005e80008101c54 */
[----:B------:R2:W-:Y:S01]  /*1dc0*/  LDGSTS.E.BYPASS.128 [R15+0x3000], desc[UR20][R152.64], P0 ;  /* 0x03000000980f7fae */ /* 0x0005e20008101c54 */
[----:B------:R-:W-:-:S03]  /*1dd0*/  ISETP.NE.AND P0, PT, R12, UR4, PT ;  /* 0x000000040c007c0c */ /* 0x000fc6000bf05270 */
[----:B------:R-:W0:Y:S10]  /*1de0*/  LDGDEPBAR ;  /* 0x00000000000079af */ /* 0x000e340000000000 */
[----:B--2---:R-:W-:Y:S05]  /*1df0*/  @P0 BRA `(.L_x_1) ;  /* 0xfffffff800cc0947 */ /* 0x004fea000383ffff */
.L_x_0:
[----:B------:R-:W-:Y:S02]  /*1e00*/  WARPGROUP.DEPBAR.LE gsb0, 0x0 ;  /* 0x00008000000079c5 */ /* 0x000fe40000010000 */
[----:B------:R-:W-:-:S04]  /*1e10*/  DEPBAR.LE SB0, 0x0 ;  /* 0x000080000000791a */ /* 0x000fc80000000000 */
[----:B------:R-:W-:Y:S01]  /*1e20*/  F2FP.F16.F32.PACK_AB R24, R25, R24 ;  /* 0x000000181918723e */ /* 0x000fe200000000ff */
[----:B------:R-:W1:Y:S01]  /*1e30*/  LDC.64 R18, c[0x0][0x220] ;  /* 0x00008800ff127b82 */ /* 0x000e620000000a00 */
[----:B------:R-:W-:Y:S02]  /*1e40*/  F2FP.F16.F32.PACK_AB R26, R27, R26 ;  /* 0x0000001a1b1a723e */ /* 0x000fe400000000ff */
[----:B------:R-:W-:Y:S02]  /*1e50*/  F2FP.F16.F32.PACK_AB R28, R29, R28 ;  /* 0x0000001c1d1c723e */ /* 0x000fe400000000ff */
[----:B------:R-:W-:Y:S02]  /*1e60*/  F2FP.F16.F32.PACK_AB R30, R31, R30 ;  /* 0x0000001e1f1e723e */ /* 0x000fe400000000ff */
[----:B------:R-:W-:Y:S02]  /*1e70*/  F2FP.F16.F32.PACK_AB R32, R33, R32 ;  /* 0x000000202120723e */ /* 0x000fe400000000ff */
[----:B------:R-:W-:-:S02]  /*1e80*/  F2FP.F16.F32.PACK_AB R34, R35, R34 ;  /* 0x000000222322723e */ /* 0x000fc400000000ff */
[----:B------:R-:W-:Y:S02]  /*1e90*/  F2FP.F16.F32.PACK_AB R36, R37, R36 ;  /* 0x000000242524723e */ /* 0x000fe400000000ff */
        /* <DEDUP_REMOVED lines=57> */
[----:B------:R-:W-:Y:S01]  /*2230*/  LEA R15, R11, UR7, 0x1 ;  /* 0x000000070b0f7c11 */ /* 0x000fe2000f8e08ff */
[----:B------:R-:W-:Y:S01]  /*2240*/  BAR.SYNC.DEFER_BLOCKING 0x0 ;  /* 0x0000000000007b1d */ /* 0x000fe20000010000 */
[----:B------:R-:W-:Y:S01]  /*2250*/  IMAD R11, R10, 0x21, R13 ;  /* 0x000000210a0b7824 */ /* 0x000fe200078e020d */
[----:B------:R-:W-:-:S03]  /*2260*/  LOP3.LUT R73, R9, R10, RZ, 0xfc, !PT ;  /* 0x0000000a09497212 */ /* 0x000fc600078efcff */
[----:B------:R-:W-:Y:S01]  /*2270*/  IMAD.SHL.U32 R11, R11, 0x8, RZ ;  /* 0x000000080b0b7824 */ /* 0x000fe200078e00ff */
[C---:B------:R-:W-:Y:S02]  /*2280*/  LOP3.LUT R9, R73.reuse, 0x10, RZ, 0xfc, !PT ;  /* 0x0000001049097812 */ /* 0x040fe400078efcff */
[----:B------:R-:W-:Y:S02]  /*2290*/  LOP3.LUT R23, R73, 0x38, RZ, 0xfc, !PT ;  /* 0x0000003849177812 */ /* 0x000fe400078efcff */
[----:B------:R-:W-:Y:S01]  /*22a0*/  LEA R22, R11, UR7, 0x1 ;  /* 0x000000070b167c11 */ /* 0x000fe2000f8e08ff */
[----:B------:R-:W-:-:S05]  /*22b0*/  IMAD.SHL.U32 R11, R6, 0x8, RZ ;  /* 0x00000008060b7824 */ /* 0x000fca00078e00ff */
[----:B------:R-:W-:-:S04]  /*22c0*/  LOP3.LUT R11, R11, 0xf8, RZ, 0xc0, !PT ;  /* 0x000000f80b0b7812 */ /* 0x000fc800078ec0ff */
[----:B------:R-:W-:Y:S02]  /*22d0*/  PRMT R75, R11, 0x6540, R8 ;  /* 0x000065400b4b7816 */ /* 0x000fe40000000008 */
[----:B------:R-:W-:Y:S01]  /*22e0*/  LOP3.LUT R11, R73, 0x18, RZ, 0xfc, !PT ;  /* 0x00000018490b7812 */ /* 0x000fe200078efcff */
[----:B------:R-:W-:Y:S01]  /*22f0*/  STS [R15+0x800], R24 ;  /* 0x000800180f007388 */ /* 0x000fe20000000800 */
[----:B------:R-:W-:Y:S02]  /*2300*/  ISETP.GE.AND P0, PT, R75, R5, PT ;  /* 0x000000054b00720c */ /* 0x000fe40003f06270 */
[----:B------:R-:W-:Y:S01]  /*2310*/  LOP3.LUT R5, R73, 0x8, RZ, 0xfc, !PT ;  /* 0x0000000849057812 */ /* 0x000fe200078efcff */
[----:B------:R-:W-:Y:S01]  /*2320*/  STS [R15+0x1880], R26 ;  /* 0x0018801a0f007388 */ /* 0x000fe20000000800 */
[-C--:B------:R-:W-:Y:S02]  /*2330*/  ISETP.LT.AND P1, PT, R9, R4.reuse, !P0 ;  /* 0x000000040900720c */ /* 0x080fe40004721270 */
[-C--:B------:R-:W-:Y:S01]  /*2340*/  ISETP.LT.AND P2, PT, R5, R4.reuse, !P0 ;  /* 0x000000040500720c */ /* 0x080fe20004741270 */
[----:B------:R-:W-:Y:S01]  /*2350*/  STS [R15+0x810], R28 ;  /* 0x0008101c0f007388 */ /* 0x000fe20000000800 */
[----:B------:R-:W-:-:S02]  /*2360*/  ISETP.LT.AND P6, PT, R11, R4, !P0 ;  /* 0x000000040b00720c */ /* 0x000fc400047c1270 */
[C---:B------:R-:W-:Y:S01]  /*2370*/  LOP3.LUT R11, R73.reuse, 0x20, RZ, 0xfc, !PT ;  /* 0x00000020490b7812 */ /* 0x040fe200078efcff */
[----:B------:R-:W-:Y:S01]  /*2380*/  STS [R15+0x1890], R30 ;  /* 0x0018901e0f007388 */ /* 0x000fe20000000800 */
[-C--:B------:R-:W-:Y:S02]  /*2390*/  ISETP.LT.AND P3, PT, R73, R4.reuse, !P0 ;  /* 0x000000044900720c */ /* 0x080fe40004761270 */
[----:B------:R-:W-:Y:S01]  /*23a0*/  ISETP.LT.AND P5, PT, R11, R4, !P0 ;  /* 0x000000040b00720c */ /* 0x000fe200047a1270 */
[----:B------:R-:W-:Y:S04]  /*23b0*/  STS [R15+0x820], R32 ;  /* 0x000820200f007388 */ /* 0x000fe80000000800 */
        /* <DEDUP_REMOVED lines=19> */
[----:B------:R2:W-:Y:S04]  /*24f0*/  STS [R15+0x8c0], R72 ;  /* 0x0008c0480f007388 */ /* 0x0005e80000000800 */
[----:B------:R-:W-:Y:S04]  /*2500*/  STS [R15+0x1940], R74 ;  /* 0x0019404a0f007388 */ /* 0x000fe80000000800 */
[----:B------:R-:W-:Y:S01]  /*2510*/  STS [R15+0x8d0], R76 ;  /* 0x0008d04c0f007388 */ /* 0x000fe20000000800 */
[----:B--2---:R-:W2:Y:S03]  /*2520*/  LDC R72, c[0x0][0x23c] ;  /* 0x00008f00ff487b82 */ /* 0x004ea60000000800 */
[----:B------:R-:W-:Y:S04]  /*2530*/  STS [R15+0x1950], R78 ;  /* 0x0019504e0f007388 */ /* 0x000fe80000000800 */
[----:B------:R-:W-:Y:S04]  /*2540*/  STS [R15+0x8e0], R80 ;  /* 0x0008e0500f007388 */ /* 0x000fe80000000800 */
[----:B------:R-:W-:Y:S04]  /*2550*/  STS [R15+0x1960], R82 ;  /* 0x001960520f007388 */ /* 0x000fe80000000800 */
[----:B------:R-:W-:Y:S04]  /*2560*/  STS [R15+0x8f0], R84 ;  /* 0x0008f0540f007388 */ /* 0x000fe80000000800 */
[----:B------:R-:W-:Y:S04]  /*2570*/  STS [R15+0x1970], R86 ;  /* 0x001970560f007388 */ /* 0x000fe80000000800 */
[----:B------:R-:W-:Y:S01]  /*2580*/  STS [R15+0x900], R88 ;  /* 0x000900580f007388 */ /* 0x000fe20000000800 */
[----:B--2---:R-:W-:-:S03]  /*2590*/  IMAD R9, R73, R72, RZ ;  /* 0x0000004849097224 */ /* 0x004fc600078e02ff */
[----:B------:R-:W-:Y:S01]  /*25a0*/  STS [R15+0x1980], R90 ;  /* 0x0019805a0f007388 */ /* 0x000fe20000000800 */
[----:B------:R-:W-:-:S03]  /*25b0*/  IMAD R5, R72, 0x8, R9 ;  /* 0x0000000848057824 */ /* 0x000fc600078e0209 */
[----:B------:R-:W-:Y:S01]  /*25c0*/  STS [R15+0x910], R92 ;  /* 0x0009105c0f007388 */ /* 0x000fe20000000800 */
[----:B-1----:R-:W-:-:S03]  /*25d0*/  IMAD.WIDE R8, R9, 0x2, R18 ;  /* 0x0000000209087825 */ /* 0x002fc600078e0212 */
[----:B------:R-:W-:Y:S01]  /*25e0*/  STS [R15+0x1990], R94 ;  /* 0x0019905e0f007388 */ /* 0x000fe20000000800 */
[----:B------:R-:W-:Y:S02]  /*25f0*/  IMAD R21, R72, 0x8, R5 ;  /* 0x0000000848157824 */ /* 0x000fe400078e0205 */
[----:B------:R-:W-:Y:S01]  /*2600*/  IMAD.WIDE R12, R75, 0x2, R8 ;  /* 0x000000024b0c7825 */ /* 0x000fe200078e0208 */
[----:B------:R-:W-:Y:S03]  /*2610*/  STS [R15+0x920], R96 ;  /* 0x000920600f007388 */ /* 0x000fe60000000800 */
[--C-:B------:R-:W-:Y:S01]  /*2620*/  IMAD.WIDE R8, R5, 0x2, R18.reuse ;  /* 0x0000000205087825 */ /* 0x100fe200078e0212 */
[----:B------:R-:W-:Y:S01]  /*2630*/  STS [R15+0x19a0], R98 ;  /* 0x0019a0620f007388 */ /* 0x000fe20000000800 */
[----:B------:R-:W-:Y:S02]  /*2640*/  LOP3.LUT R5, R73, 0x30, RZ, 0xfc, !PT ;  /* 0x0000003049057812 */ /* 0x000fe400078efcff */
[----:B------:R-:W-:Y:S01]  /*2650*/  IMAD.WIDE R10, R21, 0x2, R18 ;  /* 0x00000002150a7825 */ /* 0x000fe200078e0212 */
[----:B------:R-:W-:Y:S04]  /*2660*/  STS [R15+0x930], R100 ;  /* 0x000930640f007388 */ /* 0x000fe80000000800 */
[----:B------:R-:W-:Y:S01]  /*2670*/  STS [R15+0x19b0], R102 ;  /* 0x0019b0660f007388 */ /* 0x000fe20000000800 */
[----:B------:R-:W-:-:S03]  /*2680*/  IMAD.WIDE R16, R75, 0x2, R10 ;  /* 0x000000024b107825 */ /* 0x000fc600078e020a */
        /* <DEDUP_REMOVED lines=23> */
[----:B------:R1:W-:Y:S01]  /*2800*/  STS [R15+0x1a70], R150 ;  /* 0x001a70960f007388 */ /* 0x0003e20000000800 */
[----:B------:R-:W-:Y:S01]  /*2810*/  BAR.SYNC.DEFER_BLOCKING 0x0 ;  /* 0x0000000000007b1d */ /* 0x000fe20000010000 */
[----:B-1----:R-:W-:-:S04]  /*2820*/  LOP3.LUT R15, R73, 0x28, RZ, 0xfc, !PT ;  /* 0x00000028490f7812 */ /* 0x002fc800078efcff */
[----:B------:R-:W-:Y:S01]  /*2830*/  ISETP.LT.AND P4, PT, R15, R4, !P0 ;  /* 0x000000040f00720c */ /* 0x000fe20004781270 */
[----:B------:R-:W-:-:S04]  /*2840*/  IMAD.WIDE R14, R75, 0x2, R8 ;  /* 0x000000024b0e7825 */ /* 0x000fc800078e0208 */
[----:B------:R-:W-:-:S04]  /*2850*/  IMAD R9, R72, 0x8, R21 ;  /* 0x0000000848097824 */ /* 0x000fc800078e0215 */
[C---:B------:R-:W-:Y:S02]  /*2860*/  IMAD R11, R72.reuse, 0x8, R9 ;  /* 0x00000008480b7824 */ /* 0x040fe400078e0209 */
[----:B------:R-:W-:Y:S01]  /*2870*/  IMAD.WIDE R8, R9, 0x2, R18 ;  /* 0x0000000209087825 */ /* 0x000fe200078e0212 */
[----:B------:R-:W1:Y:S04]  /*2880*/  LDS.128 R24, [R22+0x800] ;  /* 0x0008000016187984 */ /* 0x000e680000000c00 */
[----:B------:R-:W2:Y:S04]  /*2890*/  LDS.128 R28, [R22+0x1880] ;  /* 0x00188000161c7984 */ /* 0x000ea80000000c00 */
[----:B------:R-:W4:Y:S04]  /*28a0*/  LDS.128 R32, [R22+0x2900] ;  /* 0x0029000016207984 */ /* 0x000f280000000c00 */
[----:B------:R-:W5:Y:S04]  /*28b0*/  LDS.128 R36, [R22+0x3980] ;  /* 0x0039800016247984 */ /* 0x000f680000000c00 */
[----:B------:R-:W5:Y:S04]  /*28c0*/  LDS.128 R40, [R22+0x4a00] ;  /* 0x004a000016287984 */ /* 0x000f680000000c00 */
[----:B------:R-:W5:Y:S04]  /*28d0*/  LDS.128 R44, [R22+0x5a80] ;  /* 0x005a8000162c7984 */ /* 0x000f680000000c00 */
[----:B------:R-:W5:Y:S04]  /*28e0*/  LDS.128 R48, [R22+0x6b00] ;  /* 0x006b000016307984 */ /* 0x000f680000000c00 */
[----:B------:R-:W5:Y:S04]  /*28f0*/  LDS.128 R52, [R22+0x7b80] ;  /* 0x007b800016347984 */ /* 0x000f680000000c00 */
[----:B------:R-:W-:Y:S04]  /*2900*/  LDS.128 R56, [R22+0xbd80] ;  /* 0x00bd800016387984 */ /* 0x000fe80000000c00 */
[----:B------:R-:W-:Y:S04]  /*2910*/  LDS.128 R60, [R22+0xce00] ;  /* 0x00ce0000163c7984 */ /* 0x000fe80000000c00 */
[----:B-1----:R1:W-:Y:S01]  /*2920*/  @P3 STG.E.128 desc[UR20][R12.64], R24 ;  /* 0x000000180c003986 */ /* 0x0023e2000c101d14 */
[----:B------:R-:W-:Y:S01]  /*2930*/  ISETP.LT.AND P3, PT, R5, R4, !P0 ;  /* 0x000000040500720c */ /* 0x000fe20004761270 */
[----:B------:R-:W-:-:S02]  /*2940*/  IMAD R5, R72, 0x8, R11 ;  /* 0x0000000848057824 */ /* 0x000fc400078e020b */
[----:B--2---:R2:W-:Y:S01]  /*2950*/  @P2 STG.E.128 desc[UR20][R14.64], R28 ;  /* 0x0000001c0e002986 */ /* 0x0045e2000c101d14 */
[----:B------:R-:W-:Y:S01]  /*2960*/  IMAD.WIDE R10, R11, 0x2, R18 ;  /* 0x000000020b0a7825 */ /* 0x000fe200078e0212 */
[----:B------:R-:W-:Y:S02]  /*2970*/  ISETP.LT.AND P2, PT, R23, R4, !P0 ;  /* 0x000000041700720c */ /* 0x000fe40004741270 */
[----:B----4-:R4:W-:Y:S01]  /*2980*/  @P1 STG.E.128 desc[UR20][R16.64], R32 ;  /* 0x0000002010001986 */ /* 0x0109e2000c101d14 */
[----:B------:R-:W-:Y:S01]  /*2990*/  IMAD R21, R72, 0x8, R5 ;  /* 0x0000000848157824 */ /* 0x000fe200078e0205 */
[C---:B------:R-:W-:Y:S02]  /*29a0*/  LOP3.LUT R23, R73.reuse, 0x48, RZ, 0xfc, !PT ;  /* 0x0000004849177812 */ /* 0x040fe400078efcff */
[----:B------:R-:W4:Y:S04]  /*29b0*/  LDS.128 R32, [R22+0x8c00] ;  /* 0x008c000016207984 */ /* 0x000f280000000c00 */
[----:B------:R-:W-:Y:S01]  /*29c0*/  LDS.128 R64, [R22+0xde80] ;  /* 0x00de800016407984 */ /* 0x000fe20000000c00 */
[----:B-1----:R-:W-:-:S03]  /*29d0*/  LOP3.LUT R13, R73, 0x40, RZ, 0xfc, !PT ;  /* 0x00000040490d7812 */ /* 0x002fc600078efcff */
[----:B------:R-:W-:Y:S01]  /*29e0*/  LDS.128 R68, [R22+0xff80] ;  /* 0x00ff800016447984 */ /* 0x000fe20000000c00 */
[----:B------:R-:W-:Y:S01]  /*29f0*/  ISETP.LT.AND P1, PT, R13, R4, !P0 ;  /* 0x000000040d00720c */ /* 0x000fe20004721270 */
[----:B------:R-:W-:-:S04]  /*2a00*/  IMAD.WIDE R12, R75, 0x2, R8 ;  /* 0x000000024b0c7825 */ /* 0x000fc800078e0208 */
[----:B------:R-:W-:Y:S01]  /*2a10*/  IMAD.WIDE R8, R5, 0x2, R18 ;  /* 0x0000000205087825 */ /* 0x000fe200078e0212 */
[----:B------:R-:W-:Y:S01]  /*2a20*/  LOP3.LUT R5, R73, 0x50, RZ, 0xfc, !PT ;  /* 0x0000005049057812 */ /* 0x000fe200078efcff */
[----:B-----5:R1:W-:Y:S01]  /*2a30*/  @P6 STG.E.128 desc[UR20][R12.64], R36 ;  /* 0x000000240c006986 */ /* 0x0203e2000c101d14 */
[-C--:B------:R-:W-:Y:S01]  /*2a40*/  ISETP.LT.AND P6, PT, R23, R4.reuse, !P0 ;  /* 0x000000041700720c */ /* 0x080fe200047c1270 */
[----:B--2---:R-:W-:Y:S01]  /*2a50*/  IMAD.WIDE R14, R75, 0x2, R10 ;  /* 0x000000024b0e7825 */ /* 0x004fe200078e020a */
[----:B------:R-:W-:Y:S01]  /*2a60*/  LOP3.LUT R23, R73, 0x58, RZ, 0xfc, !PT ;  /* 0x0000005849177812 */ /* 0x000fe200078efcff */
[----:B------:R-:W2:Y:S02]  /*2a70*/  LDS.128 R36, [R22+0x9c80] ;  /* 0x009c800016247984 */ /* 0x000ea40000000c00 */
[----:B----4-:R-:W-:Y:S02]  /*2a80*/  IMAD.WIDE R16, R75, 0x2, R8 ;  /* 0x000000024b107825 */ /* 0x010fe400078e0208 */
[----:B------:R4:W-:Y:S01]  /*2a90*/  @P5 STG.E.128 desc[UR20][R14.64], R40 ;  /* 0x000000280e005986 */ /* 0x0009e2000c101d14 */
[----:B------:R-:W-:Y:S01]  /*2aa0*/  ISETP.LT.AND P5, PT, R5, R4, !P0 ;  /* 0x000000040500720c */ /* 0x000fe200047a1270 */
[----:B------:R-:W-:-:S02]  /*2ab0*/  IMAD R9, R72, 0x8, R21 ;  /* 0x0000000848097824 */ /* 0x000fc400078e0215 */
[----:B------:R-:W5:Y:S01]  /*2ac0*/  LDS.128 R40, [R22+0xad00] ;  /* 0x00ad000016287984 */ /* 0x000f620000000c00 */
[----:B------:R-:W-:Y:S01]  /*2ad0*/  IMAD.WIDE R10, R21, 0x2, R18 ;  /* 0x00000002150a7825 */ /* 0x000fe200078e0212 */
[----:B------:R-:W-:Y:S02]  /*2ae0*/  LOP3.LUT R21, R73, 0x60, RZ, 0xfc, !PT ;  /* 0x0000006049157812 */ /* 0x000fe400078efcff */
[----:B------:R4:W-:Y:S01]  /*2af0*/  @P4 STG.E.128 desc[UR20][R16.64], R44 ;  /* 0x0000002c10004986 */ /* 0x0009e2000c101d14 */
[C---:B------:R-:W-:Y:S01]  /*2b00*/  IMAD R5, R72.reuse, 0x8, R9 ;  /* 0x0000000848057824 */ /* 0x040fe200078e0209 */
[-C--:B------:R-:W-:Y:S01]  /*2b10*/  ISETP.LT.AND P4, PT, R23, R4.reuse, !P0 ;  /* 0x000000041700720c */ /* 0x080fe20004781270 */
[----:B------:R-:W-:Y:S01]  /*2b20*/  IMAD.WIDE R10, R75, 0x2, R10 ;  /* 0x000000024b0a7825 */ /* 0x000fe200078e020a */
[----:B------:R-:W2:Y:S03]  /*2b30*/  LDS.128 R44, [R22+0xef00] ;  /* 0x00ef0000162c7984 */ /* 0x000ea60000000c00 */
[----:B-1----:R-:W-:Y:S01]  /*2b40*/  IMAD R13, R72, 0x8, R5 ;  /* 0x00000008480d7824 */ /* 0x002fe200078e0205 */
[----:B------:R1:W-:Y:S01]  /*2b50*/  @P3 STG.E.128 desc[UR20][R10.64], R48 ;  /* 0x000000300a003986 */ /* 0x0003e2000c101d14 */
[----:B------:R-:W-:Y:S01]  /*2b60*/  IMAD.WIDE R8, R9, 0x2, R18 ;  /* 0x0000000209087825 */ /* 0x000fe200078e0212 */
[----:B------:R-:W-:-:S03]  /*2b70*/  ISETP.LT.AND P3, PT, R21, R4, !P0 ;  /* 0x000000041500720c */ /* 0x000fc60004761270 */
[----:B----4-:R-:W-:-:S04]  /*2b80*/  IMAD R15, R72, 0x8, R13 ;  /* 0x00000008480f7824 */ /* 0x010fc800078e020d */
[----:B------:R-:W-:-:S04]  /*2b90*/  IMAD R17, R72, 0x8, R15 ;  /* 0x0000000848117824 */ /* 0x000fc800078e020f */
[----:B------:R-:W-:Y:S02]  /*2ba0*/  IMAD R23, R72, 0x8, R17 ;  /* 0x0000000848177824 */ /* 0x000fe400078e0211 */
[----:B-1----:R-:W-:-:S04]  /*2bb0*/  IMAD.WIDE R10, R75, 0x2, R8 ;  /* 0x000000024b0a7825 */ /* 0x002fc800078e0208 */
[----:B------:R-:W-:Y:S01]  /*2bc0*/  IMAD.WIDE R8, R5, 0x2, R18 ;  /* 0x0000000205087825 */ /* 0x000fe200078e0212 */
[----:B------:R-:W-:Y:S01]  /*2bd0*/  LOP3.LUT R5, R73, 0x68, RZ, 0xfc, !PT ;  /* 0x0000006849057812 */ /* 0x000fe200078efcff */
[----:B------:R1:W-:Y:S02]  /*2be0*/  @P2 STG.E.128 desc[UR20][R10.64], R52 ;  /* 0x000000340a002986 */ /* 0x0003e4000c101d14 */
[C---:B------:R-:W-:Y:S01]  /*2bf0*/  IMAD R25, R72.reuse, 0x8, R23 ;  /* 0x0000000848197824 */ /* 0x040fe200078e0217 */
[-C--:B------:R-:W-:Y:S01]  /*2c00*/  ISETP.LT.AND P2, PT, R5, R4.reuse, !P0 ;  /* 0x000000040500720c */ /* 0x080fe20004741270 */
[----:B------:R-:W-:Y:S01]  /*2c10*/  IMAD.WIDE R20, R75, 0x2, R8 ;  /* 0x000000024b147825 */ /* 0x000fe200078e0208 */
[C---:B------:R-:W-:Y:S02]  /*2c20*/  LOP3.LUT R5, R73.reuse, 0x70, RZ, 0xfc, !PT ;  /* 0x0000007049057812 */ /* 0x040fe400078efcff */
[----:B------:R-:W-:Y:S01]  /*2c30*/  LOP3.LUT R73, R73, 0x78, RZ, 0xfc, !PT ;  /* 0x0000007849497812 */ /* 0x000fe200078efcff */
[----:B------:R-:W-:Y:S01]  /*2c40*/  IMAD R27, R72, 0x8, R25 ;  /* 0x00000008481b7824 */ /* 0x000fe200078e0219 */
[----:B------:R-:W-:Y:S01]  /*2c50*/  @P1 STG.E.128 desc[UR20][R20.64], R32 ;  /* 0x0000002014001986 */ /* 0x000fe2000c101d14 */
[-C--:B------:R-:W-:Y:S01]  /*2c60*/  ISETP.LT.AND P1, PT, R5, R4.reuse, !P0 ;  /* 0x000000040500720c */ /* 0x080fe20004721270 */
[----:B------:R-:W-:Y:S01]  /*2c70*/  IMAD.WIDE R8, R15, 0x2, R18 ;  /* 0x000000020f087825 */ /* 0x000fe200078e0212 */
[----:B------:R-:W-:-:S03]  /*2c80*/  ISETP.LT.AND P0, PT, R73, R4, !P0 ;  /* 0x000000044900720c */ /* 0x000fc60004701270 */
[----:B------:R-:W-:-:S04]  /*2c90*/  IMAD.WIDE R4, R13, 0x2, R18 ;  /* 0x000000020d047825 */ /* 0x000fc800078e0212 */
[----:B------:R-:W-:Y:S02]  /*2ca0*/  IMAD R29, R72, 0x8, R27 ;  /* 0x00000008481d7824 */ /* 0x000fe400078e021b */
[----:B-1----:R-:W-:-:S04]  /*2cb0*/  IMAD.WIDE R10, R17, 0x2, R18 ;  /* 0x00000002110a7825 */ /* 0x002fc800078e0212 */
[----:B------:R-:W-:-:S04]  /*2cc0*/  IMAD.WIDE R12, R23, 0x2, R18 ;  /* 0x00000002170c7825 */ /* 0x000fc800078e0212 */
[----:B------:R-:W-:-:S04]  /*2cd0*/  IMAD.WIDE R14, R25, 0x2, R18 ;  /* 0x00000002190e7825 */ /* 0x000fc800078e0212 */
[----:B------:R-:W-:-:S04]  /*2ce0*/  IMAD.WIDE R16, R27, 0x2, R18 ;  /* 0x000000021b107825 */ /* 0x000fc800078e0212 */
[----:B------:R-:W-:-:S04]  /*2cf0*/  IMAD.WIDE R18, R29, 0x2, R18 ;  /* 0x000000021d127825 */ /* 0x000fc800078e0212 */
[----:B------:R-:W-:-:S04]  /*2d00*/  IMAD.WIDE R4, R75, 0x2, R4 ;  /* 0x000000024b047825 */ /* 0x000fc800078e0204 */
[C---:B------:R-:W-:Y:S01]  /*2d10*/  IMAD.WIDE R8, R75.reuse, 0x2, R8 ;  /* 0x000000024b087825 */ /* 0x040fe200078e0208 */
[----:B--2---:R-:W-:Y:S03]  /*2d20*/  @P6 STG.E.128 desc[UR20][R4.64], R36 ;  /* 0x0000002404006986 */ /* 0x004fe6000c101d14 */
[C---:B------:R-:W-:Y:S01]  /*2d30*/  IMAD.WIDE R10, R75.reuse, 0x2, R10 ;  /* 0x000000024b0a7825 */ /* 0x040fe200078e020a */
[----:B-----5:R-:W-:Y:S03]  /*2d40*/  @P5 STG.E.128 desc[UR20][R8.64], R40 ;  /* 0x0000002808005986 */ /* 0x020fe6000c101d14 */
[C---:B------:R-:W-:Y:S01]  /*2d50*/  IMAD.WIDE R12, R75.reuse, 0x2, R12 ;  /* 0x000000024b0c7825 */ /* 0x040fe200078e020c */
[----:B------:R3:W-:Y:S03]  /*2d60*/  @P4 STG.E.128 desc[UR20][R10.64], R56 ;  /* 0x000000380a004986 */ /* 0x0007e6000c101d14 */
[C---:B------:R-:W-:Y:S01]  /*2d70*/  IMAD.WIDE R14, R75.reuse, 0x2, R14 ;  /* 0x000000024b0e7825 */ /* 0x040fe200078e020e */
[----:B------:R-:W-:Y:S03]  /*2d80*/  @P3 STG.E.128 desc[UR20][R12.64], R60 ;  /* 0x0000003c0c003986 */ /* 0x000fe6000c101d14 */
[C---:B------:R-:W-:Y:S01]  /*2d90*/  IMAD.WIDE R16, R75.reuse, 0x2, R16 ;  /* 0x000000024b107825 */ /* 0x040fe200078e0210 */
[----:B------:R3:W-:Y:S03]  /*2da0*/  @P2 STG.E.128 desc[UR20][R14.64], R64 ;  /* 0x000000400e002986 */ /* 0x0007e6000c101d14 */
[----:B------:R-:W-:Y:S01]  /*2db0*/  IMAD.WIDE R18, R75, 0x2, R18 ;  /* 0x000000024b127825 */ /* 0x000fe200078e0212 */
[----:B------:R3:W-:Y:S04]  /*2dc0*/  @P1 STG.E.128 desc[UR20][R16.64], R44 ;  /* 0x0000002c10001986 */ /* 0x0007e8000c101d14 */
[----:B------:R3:W-:Y:S02]  /*2dd0*/  @P0 STG.E.128 desc[UR20][R18.64], R68 ;  /* 0x0000004412000986 */ /* 0x0007e4000c101d14 */
[----:B---3--:R-:W-:Y:S01]  /*2de0*/  CS2R.32 R11, SR_CLOCKLO ;  /* 0x00000000000b7805 */ /* 0x008fe20000005000 */
[----:B------:R-:W-:Y:S01]  /*2df0*/  S2UR UR4, SR_CTAID.Y ;  /* 0x00000000000479c3 */ /* 0x000fe20000002600 */
[----:B------:R-:W2:Y:S01]  /*2e00*/  S2R R9, SR_VIRTUALSMID ;  /* 0x0000000000097919 */ /* 0x000ea20000004300 */
[C---:B------:R-:W-:Y:S01]  /*2e10*/  LOP3.LUT P0, RZ, R6.reuse, 0x7f, RZ, 0xc0, !PT ;  /* 0x0000007f06ff7812 */ /* 0x040fe2000780c0ff */
[----:B------:R-:W-:Y:S01]  /*2e20*/  IMAD.MOV.U32 R15, RZ, RZ, 0x4 ;  /* 0x00000004ff0f7424 */ /* 0x000fe200078e00ff */
[----:B------:R-:W-:-:S04]  /*2e30*/  ISETP.NE.AND P1, PT, R6, RZ, PT ;  /* 0x000000ff0600720c */ /* 0x000fc80003f25270 */
[----:B------:R-:W1:Y:S07]  /*2e40*/  S2UR UR5, SR_CTAID.Z ;  /* 0x00000000000579c3 */ /* 0x000e6e0000002700 */
[----:B------:R-:W-:Y:S01]  /*2e50*/  @!P0 IMAD.MOV.U32 R10, RZ, RZ, -0x80000000 ;  /* 0x80000000ff0a8424 */ /* 0x000fe200078e00ff */
[----:B------:R-:W3:Y:S01]  /*2e60*/  LDC R13, c[0x0][0xc] ;  /* 0x00000300ff0d7b82 */ /* 0x000ee20000000800 */
[----:B------:R-:W-:-:S07]  /*2e70*/  ULDC UR6, c[0x0][0x10] ;  /* 0x0000040000067ab9 */ /* 0x000fce0000000800 */
[----:B------:R-:W4:Y:S01]  /*2e80*/  LDC.64 R4, c[0x0][0x240] ;  /* 0x00009000ff047b82 */ /* 0x000f220000000a00 */
[----:B-1----:R-:W-:-:S06]  /*2e90*/  UIMAD UR4, UR5, UR6, UR4 ;  /* 0x00000006050472a4 */ /* 0x002fcc000f8e0204 */
[----:B---3--:R-:W-:Y:S01]  /*2ea0*/  IMAD R13, R13, UR4, R0 ;  /* 0x000000040d0d7c24 */ /* 0x008fe2000f8e0200 */
[----:B------:R-:W-:Y:S01]  /*2eb0*/  LOP3.LUT R0, R2, 0x3fffff00, RZ, 0xc0, !PT ;  /* 0x3fffff0002007812 */ /* 0x000fe200078ec0ff */
[----:B------:R-:W-:Y:S02]  /*2ec0*/  IMAD.MOV.U32 R2, RZ, RZ, RZ ;  /* 0x000000ffff027224 */ /* 0x000fe400078e00ff */
[----:B------:R-:W-:Y:S01]  /*2ed0*/  IMAD R14, R13, 0x212, RZ ;  /* 0x000002120d0e7824 */ /* 0x000fe200078e02ff */
[----:B------:R-:W-:-:S03]  /*2ee0*/  LEA R0, R0, UR7, 0x2 ;  /* 0x0000000700007c11 */ /* 0x000fc6000f8e10ff */
[----:B------:R-:W-:Y:S02]  /*2ef0*/  IMAD R7, R7, 0x2, R14 ;  /* 0x0000000207077824 */ /* 0x000fe400078e020e */
[----:B------:R1:W-:Y:S02]  /*2f00*/  @!P0 STS.64 [R0], R2 ;  /* 0x0000000200008388 */ /* 0x0003e40000000a00 */
[----:B------:R-:W-:Y:S02]  /*2f10*/  VIADD R7, R7, 0x2 ;  /* 0x0000000207077836 */ /* 0x000fe40000000000 */
[----:B------:R1:W-:Y:S02]  /*2f20*/  @!P0 STS.64 [R0+0x8], R10 ;  /* 0x0000080a00008388 */ /* 0x0003e40000000a00 */
[----:B----4-:R-:W-:Y:S01]  /*2f30*/  IMAD.WIDE R6, R7, 0x4, R4 ;  /* 0x0000000407067825 */ /* 0x010fe200078e0204 */
[----:B------:R-:W-:Y:S06]  /*2f40*/  BAR.SYNC.DEFER_BLOCKING 0x0 ;  /* 0x0000000000007b1d */ /* 0x000fec0000010000 */
[----:B--2---:R1:W-:Y:S04]  /*2f50*/  STG.E desc[UR20][R6.64], R9 ;  /* 0x0000000906007986 */ /* 0x0043e8000c101914 */
[----:B------:R1:W-:Y:S01]  /*2f60*/  STG.E desc[UR20][R6.64+0x4], R15 ;  /* 0x0000040f06007986 */ /* 0x0003e2000c101914 */
[----:B------:R-:W-:Y:S05]  /*2f70*/  @P1 EXIT ;  /* 0x000000000000194d */ /* 0x000fea0003800000 */
[----:B------:R-:W2:Y:S01]  /*2f80*/  LDS.128 R16, [UR7] ;  /* 0x00000007ff107984 */ /* 0x000ea20008000c00 */
[C---:B-1----:R-:W-:Y:S01]  /*2f90*/  VIADD R7, R14.reuse, 0xfffffffe ;  /* 0xfffffffe0e077836 */ /* 0x042fe20000000000 */
[C---:B------:R-:W-:Y:S01]  /*2fa0*/  IADD3.X R11, R14.reuse, 0x14, RZ, PT, PT ;  /* 0x000000140e0b7810 */ /* 0x040fe20003fee4ff */
[C---:B------:R-:W-:Y:S01]  /*2fb0*/  IMAD.WIDE R2, R14.reuse, 0x4, R4 ;  /* 0x000000040e027825 */ /* 0x040fe200078e0204 */
[----:B------:R-:W1:Y:S03]  /*2fc0*/  LDS.128 R20, [UR7+0x10] ;  /* 0x00001007ff147984 */ /* 0x000e660008000c00 */
[----:B------:R-:W-:Y:S01]  /*2fd0*/  VIADD R7, R7, 0x14 ;  /* 0x0000001407077836 */ /* 0x000fe20000000000 */
[----:B------:R-:W3:Y:S01]  /*2fe0*/  LDS.128 R24, [UR7+0x20] ;  /* 0x00002007ff187984 */ /* 0x000ee20008000c00 */
[C---:B------:R-:W-:Y:S01]  /*2ff0*/  VIADD R15, R14.reuse, 0x4 ;  /* 0x000000040e0f7836 */ /* 0x040fe20000000000 */
[----:B------:R-:W-:Y:S01]  /*3000*/  UIADD3 UR7, UR7, 0x34, URZ ;  /* 0x0000003407077890 */ /* 0x000fe2000fffe03f */
[----:B------:R-:W-:Y:S01]  /*3010*/  VIADD R0, R14, 0x6 ;  /* 0x000000060e007836 */ /* 0x000fe20000000000 */
[----:B------:R4:W-:Y:S01]  /*3020*/  STG.E desc[UR20][R2.64+0x4], R13 ;  /* 0x0000040d02007986 */ /* 0x0009e2000c101914 */
[----:B------:R-:W-:-:S02]  /*3030*/  IMAD.MOV.U32 R31, RZ, RZ, -0x21524111 ;  /* 0xdeadbeefff1f7424 */ /* 0x000fc400078e00ff */
[C---:B------:R-:W-:Y:S02]  /*3040*/  VIADD R9, R14.reuse, 0x14 ;  /* 0x000000140e097836 */ /* 0x040fe40000000000 */
[----:B------:R-:W-:Y:S01]  /*3050*/  VIADD R29, R14, 0x8 ;  /* 0x000000080e1d7836 */ /* 0x000fe20000000000 */
[----:B------:R5:W-:Y:S01]  /*3060*/  STG.E desc[UR20][R2.64], R31 ;  /* 0x0000001f02007986 */ /* 0x000be2000c101914 */
[----:B------:R-:W-:-:S04]  /*3070*/  IMAD.WIDE R6, R7, 0x4, R4 ;  /* 0x0000000407067825 */ /* 0x000fc800078e0204 */
[----:B------:R-:W-:Y:S02]  /*3080*/  VIADD R15, R15, 0x14 ;  /* 0x000000140f0f7836 */ /* 0x000fe40000000000 */
[----:B----4-:R-:W-:Y:S02]  /*3090*/  VIADD R13, R0, 0x14 ;  /* 0x00000014000d7836 */ /* 0x010fe40000000000 */
[----:B------:R-:W-:-:S04]  /*30a0*/  IMAD.WIDE R8, R9, 0x4, R4 ;  /* 0x0000000409087825 */ /* 0x000fc800078e0204 */
[----:B------:R-:W-:Y:S02]  /*30b0*/  VIADD R29, R29, 0x14 ;  /* 0x000000141d1d7836 */ /* 0x000fe40000000000 */
[----:B------:R-:W-:-:S04]  /*30c0*/  IMAD.WIDE R10, R11, 0x4, R4 ;  /* 0x000000040b0a7825 */ /* 0x000fc800078e0204 */
[--C-:B-----5:R-:W-:Y:S01]  /*30d0*/  IMAD.WIDE R2, R15, 0x4, R4.reuse ;  /* 0x000000040f027825 */ /* 0x120fe200078e0204 */
[----:B--2---:R-:W-:Y:S03]  /*30e0*/  STG.E desc[UR20][R6.64], R16 ;  /* 0x0000001006007986 */ /* 0x004fe6000c101914 */
[----:B------:R-:W-:Y:S02]  /*30f0*/  IMAD.MOV.U32 R41, RZ, RZ, 0xa ;  /* 0x0000000aff297424 */ /* 0x000fe400078e00ff */
[----:B------:R-:W-:Y:S01]  /*3100*/  IMAD.MOV.U32 R40, RZ, RZ, RZ ;  /* 0x000000ffff287224 */ /* 0x000fe200078e00ff */
[----:B------:R2:W-:Y:S04]  /*3110*/  STG.E desc[UR20][R6.64+0x4], R17 ;  /* 0x0000041106007986 */ /* 0x0005e8000c101914 */
[----:B------:R4:W-:Y:S04]  /*3120*/  STG.E desc[UR20][R8.64], R18 ;  /* 0x0000001208007986 */ /* 0x0009e8000c101914 */
[----:B------:R4:W-:Y:S01]  /*3130*/  STG.E desc[UR20][R8.64+0x4], R19 ;  /* 0x0000041308007986 */ /* 0x0009e2000c101914 */
[----:B--2---:R-:W-:-:S03]  /*3140*/  IMAD.WIDE R6, R13, 0x4, R4 ;  /* 0x000000040d067825 */ /* 0x004fc600078e0204 */
[----:B-1----:R4:W-:Y:S01]  /*3150*/  STG.E desc[UR20][R10.64], R20 ;  /* 0x000000140a007986 */ /* 0x0029e2000c101914 */
[----:B------:R-:W-:-:S03]  /*3160*/  IMAD.WIDE R12, R29, 0x4, R4 ;  /* 0x000000041d0c7825 */ /* 0x000fc600078e0204 */
[----:B------:R4:W-:Y:S04]  /*3170*/  STG.E desc[UR20][R10.64+0x4], R21 ;  /* 0x000004150a007986 */ /* 0x0009e8000c101914 */
[----:B------:R4:W-:Y:S04]  /*3180*/  STG.E desc[UR20][R2.64], R22 ;  /* 0x0000001602007986 */ /* 0x0009e8000c101914 */
[----:B------:R4:W-:Y:S04]  /*3190*/  STG.E desc[UR20][R2.64+0x4], R23 ;  /* 0x0000041702007986 */ /* 0x0009e8000c101914 */
[----:B---3--:R4:W-:Y:S04]  /*31a0*/  STG.E desc[UR20][R6.64], R24 ;  /* 0x0000001806007986 */ /* 0x0089e8000c101914 */
[----:B------:R4:W-:Y:S04]  /*31b0*/  STG.E desc[UR20][R6.64+0x4], R25 ;  /* 0x0000041906007986 */ /* 0x0009e8000c101914 */
[----:B------:R4:W-:Y:S04]  /*31c0*/  STG.E desc[UR20][R12.64], R26 ;  /* 0x0000001a0c007986 */ /* 0x0009e8000c101914 */
[----:B------:R4:W-:Y:S02]  /*31d0*/  STG.E desc[UR20][R12.64+0x4], R27 ;  /* 0x0000041b0c007986 */ /* 0x0009e4000c101914 */
.L_x_2:
[----:B----4-:R-:W1:Y:S01]  /*31e0*/  LDS.64 R12, [UR7+-0x4] ;  /* 0xfffffc07ff0c7984 */ /* 0x010e620008000a00 */
[C-C-:B------:R-:W-:Y:S02]  /*31f0*/  IADD3 R7, R14.reuse, 0x2, R41.reuse ;  /* 0x000000020e077810 */ /* 0x140fe40007ffe029 */
[C-C-:B------:R-:W-:Y:S01]  /*3200*/  IADD3 R9, R14.reuse, 0x4, R41.reuse ;  /* 0x000000040e097810 */ /* 0x140fe20007ffe029 */
[----:B------:R-:W2:Y:S01]  /*3210*/  LDS.64 R16, [UR7+0x4] ;  /* 0x00000407ff107984 */ /* 0x000ea20008000a00 */
[C-C-:B------:R-:W-:Y:S01]  /*3220*/  IADD3 R3, R14.reuse, 0x14, R41.reuse ;  /* 0x000000140e037810 */ /* 0x140fe20007ffe029 */
[----:B------:R-:W-:Y:S01]  /*3230*/  VIADD R7, R7, 0x14 ;  /* 0x0000001407077836 */ /* 0x000fe20000000000 */
[C-C-:B------:R-:W-:Y:S01]  /*3240*/  IADD3 R11, R14.reuse, 0x6, R41.reuse ;  /* 0x000000060e0b7810 */ /* 0x140fe20007ffe029 */
[----:B------:R-:W3:Y:S01]  /*3250*/  LDS.64 R18, [UR7+0xc] ;  /* 0x00000c07ff127984 */ /* 0x000ee20008000a00 */
[----:B------:R-:W-:Y:S01]  /*3260*/  VIADD R9, R9, 0x14 ;  /* 0x0000001409097836 */ /* 0x000fe20000000000 */
[C---:B------:R-:W-:Y:S01]  /*3270*/  IADD3 R15, R14.reuse, 0x8, R41 ;  /* 0x000000080e0f7810 */ /* 0x040fe20007ffe029 */
[----:B------:R-:W-:Y:S01]  /*3280*/  IMAD.WIDE R2, R3, 0x4, R4 ;  /* 0x0000000403027825 */ /* 0x000fe200078e0204 */
[----:B------:R-:W4:Y:S01]  /*3290*/  LDS.64 R20, [UR7+0x14] ;  /* 0x00001407ff147984 */ /* 0x000f220008000a00 */
[----:B------:R-:W-:-:S02]  /*32a0*/  IADD3 R0, R14, 0xa, R41 ;  /* 0x0000000a0e007810 */ /* 0x000fc40007ffe029 */
[--C-:B------:R-:W-:Y:S01]  /*32b0*/  IMAD.WIDE R6, R7, 0x4, R4.reuse ;  /* 0x0000000407067825 */ /* 0x100fe200078e0204 */
[----:B------:R-:W5:Y:S03]  /*32c0*/  LDS.64 R22, [UR7+0x1c] ;  /* 0x00001c07ff167984 */ /* 0x000f660008000a00 */
[----:B------:R-:W-:Y:S01]  /*32d0*/  IMAD.WIDE R8, R9, 0x4, R4 ;  /* 0x0000000409087825 */ /* 0x000fe200078e0204 */
[----:B------:R-:W3:Y:S03]  /*32e0*/  LDS.64 R24, [UR7+0x24] ;  /* 0x00002407ff187984 */ /* 0x000ee60008000a00 */
[----:B------:R-:W-:Y:S01]  /*32f0*/  VIADD R11, R11, 0x14 ;  /* 0x000000140b0b7836 */ /* 0x000fe20000000000 */
[----:B------:R-:W4:Y:S01]  /*3300*/  LDS.64 R26, [UR7+0x2c] ;  /* 0x00002c07ff1a7984 */ /* 0x000f220008000a00 */
[----:B------:R-:W-:-:S02]  /*3310*/  VIADD R15, R15, 0x14 ;  /* 0x000000140f0f7836 */ /* 0x000fc40000000000 */
[----:B------:R-:W-:Y:S01]  /*3320*/  IMAD.WIDE R10, R11, 0x4, R4 ;  /* 0x000000040b0a7825 */ /* 0x000fe200078e0204 */
[----:B------:R-:W4:Y:S04]  /*3330*/  LDS.64 R28, [UR7+0x34] ;  /* 0x00003407ff1c7984 */ /* 0x000f280008000a00 */
[----:B------:R-:W4:Y:S04]  /*3340*/  LDS.64 R30, [UR7+0x3c] ;  /* 0x00003c07ff1e7984 */ /* 0x000f280008000a00 */
[----:B------:R-:W4:Y:S04]  /*3350*/  LDS.64 R32, [UR7+0x44] ;  /* 0x00004407ff207984 */ /* 0x000f280008000a00 */
[----:B-1----:R1:W-:Y:S04]  /*3360*/  STG.E desc[UR20][R2.64], R12 ;  /* 0x0000000c02007986 */ /* 0x0023e8000c101914 */
[----:B------:R5:W-:Y:S04]  /*3370*/  STG.E desc[UR20][R2.64+0x4], R13 ;  /* 0x0000040d02007986 */ /* 0x000be8000c101914 */
[----:B--2---:R-:W-:Y:S04]  /*3380*/  STG.E desc[UR20][R6.64], R16 ;  /* 0x0000001006007986 */ /* 0x004fe8000c101914 */
[----:B------:R2:W-:Y:S01]  /*3390*/  STG.E desc[UR20][R6.64+0x4], R17 ;  /* 0x0000041106007986 */ /* 0x0005e2000c101914 */
[----:B-1----:R-:W-:-:S03]  /*33a0*/  IADD3 R12, R14, 0x14, R41 ;  /* 0x000000140e0c7810 */ /* 0x002fc60007ffe029 */
[----:B------:R-:W1:Y:S01]  /*33b0*/  LDS.64 R16, [UR7+0x4c] ;  /* 0x00004c07ff107984 */ /* 0x000e620008000a00 */
[----:B-----5:R-:W-:Y:S01]  /*33c0*/  IMAD.WIDE R2, R15, 0x4, R4 ;  /* 0x000000040f027825 */ /* 0x020fe200078e0204 */
[C-C-:B------:R-:W-:Y:S02]  /*33d0*/  IADD3 R13, R14.reuse, 0x12, R41.reuse ;  /* 0x000000120e0d7810 */ /* 0x140fe40007ffe029 */
[----:B---3--:R-:W-:Y:S01]  /*33e0*/  STG.E desc[UR20][R8.64], R18 ;  /* 0x0000001208007986 */ /* 0x008fe2000c101914 */
[C-C-:B------:R-:W-:Y:S02]  /*33f0*/  IADD3 R15, R14.reuse, 0x28, R41.reuse ;  /* 0x000000280e0f7810 */ /* 0x140fe40007ffe029 */
[----:B------:R-:W-:Y:S01]  /*3400*/  VIADD R13, R13, 0x14 ;  /* 0x000000140d0d7836 */ /* 0x000fe20000000000 */
[----:B------:R3:W-:Y:S01]  /*3410*/  STG.E desc[UR20][R8.64+0x4], R19 ;  /* 0x0000041308007986 */ /* 0x0007e2000c101914 */
[--C-:B--2---:R-:W-:Y:S01]  /*3420*/  IADD3 R6, R14, 0xc, R41.reuse ;  /* 0x0000000c0e067810 */ /* 0x104fe20007ffe029 */
[----:B------:R-:W-:Y:S01]  /*3430*/  VIADD R7, R0, 0x14 ;  /* 0x0000001400077836 */ /* 0x000fe20000000000 */
[----:B------:R-:W-:Y:S01]  /*3440*/  IADD3 R0, R14, 0xe, R41 ;  /* 0x0000000e0e007810 */ /* 0x000fe20007ffe029 */
[----:B------:R-:W2:Y:S01]  /*3450*/  LDS.64 R34, [UR7+0x54] ;  /* 0x00005407ff227984 */ /* 0x000ea20008000a00 */
[----:B------:R-:W-:-:S03]  /*3460*/  VIADD R15, R15, 0x14 ;  /* 0x000000140f0f7836 */ /* 0x000fc60000000000 */
[----:B------:R-:W5:Y:S04]  /*3470*/  LDS.64 R18, [UR7+0x5c] ;  /* 0x00005c07ff127984 */ /* 0x000f680008000a00 */
[----:B----4-:R-:W-:Y:S01]  /*3480*/  STG.E desc[UR20][R10.64], R20 ;  /* 0x000000140a007986 */ /* 0x010fe2000c101914 */
[----:B---3--:R-:W-:Y:S02]  /*3490*/  VIADD R9, R6, 0x14 ;  /* 0x0000001406097836 */ /* 0x008fe40000000000 */
[--C-:B------:R-:W-:Y:S01]  /*34a0*/  IMAD.WIDE R6, R7, 0x4, R4.reuse ;  /* 0x0000000407067825 */ /* 0x100fe200078e0204 */
[----:B------:R3:W-:Y:S03]  /*34b0*/  STG.E desc[UR20][R10.64+0x4], R21 ;  /* 0x000004150a007986 */ /* 0x0007e6000c101914 */
[----:B------:R-:W-:Y:S01]  /*34c0*/  IMAD.WIDE R8, R9, 0x4, R4 ;  /* 0x0000000409087825 */ /* 0x000fe200078e0204 */
[----:B------:R-:W-:Y:S04]  /*34d0*/  STG.E desc[UR20][R2.64], R22 ;  /* 0x0000001602007986 */ /* 0x000fe8000c101914 */
[----:B------:R4:W-:Y:S01]  /*34e0*/  STG.E desc[UR20][R2.64+0x4], R23 ;  /* 0x0000041702007986 */ /* 0x0009e2000c101914 */
[----:B---3--:R-:W-:Y:S01]  /*34f0*/  VIADD R11, R0, 0x14 ;  /* 0x00000014000b7836 */ /* 0x008fe20000000000 */
[----:B------:R-:W-:-:S02]  /*3500*/  IADD3 R0, R14, 0x10, R41 ;  /* 0x000000100e007810 */ /* 0x000fc40007ffe029 */
[----:B------:R-:W3:Y:S01]  /*3510*/  LDS.64 R20, [UR7+0x64] ;  /* 0x00006407ff147984 */ /* 0x000ee20008000a00 */
[----:B------:R-:W-:-:S03]  /*3520*/  IMAD.WIDE R10, R11, 0x4, R4 ;  /* 0x000000040b0a7825 */ /* 0x000fc600078e0204 */
[----:B------:R-:W1:Y:S01]  /*3530*/  LDS.64 R22, [UR7+0x6c] ;  /* 0x00006c07ff167984 */ /* 0x000e620008000a00 */
[----:B----4-:R-:W-:Y:S01]  /*3540*/  VIADD R3, R0, 0x14 ;  /* 0x0000001400037836 */ /* 0x010fe20000000000 */
[----:B------:R-:W-:Y:S02]  /*3550*/  IADD3 R0, R14, 0x16, R41 ;  /* 0x000000160e007810 */ /* 0x000fe40007ffe029 */
[----:B------:R-:W-:Y:S01]  /*3560*/  STG.E desc[UR20][R6.64], R24 ;  /* 0x0000001806007986 */ /* 0x000fe2000c101914 */
[----:B------:R-:W-:-:S03]  /*3570*/  IMAD.WIDE R2, R3, 0x4, R4 ;  /* 0x0000000403027825 */ /* 0x000fc600078e0204 */
[----:B------:R4:W-:Y:S04]  /*3580*/  STG.E desc[UR20][R6.64+0x4], R25 ;  /* 0x0000041906007986 */ /* 0x0009e8000c101914 */
[----:B------:R-:W1:Y:S04]  /*3590*/  LDS.64 R24, [UR7+0x74] ;  /* 0x00007407ff187984 */ /* 0x000e680008000a00 */
[----:B------:R-:W-:Y:S01]  /*35a0*/  STG.E desc[UR20][R8.64], R26 ;  /* 0x0000001a08007986 */ /* 0x000fe2000c101914 */
[----:B----4-:R-:W-:-:S03]  /*35b0*/  IMAD.WIDE R6, R13, 0x4, R4 ;  /* 0x000000040d067825 */ /* 0x010fc600078e0204 */
[----:B------:R4:W-:Y:S01]  /*35c0*/  STG.E desc[UR20][R8.64+0x4], R27 ;  /* 0x0000041b08007986 */ /* 0x0009e2000c101914 */
[----:B------:R-:W-:-:S03]  /*35d0*/  IADD3 R13, R14, 0x18, R41 ;  /* 0x000000180e0d7810 */ /* 0x000fc60007ffe029 */
[----:B------:R-:W1:Y:S02]  /*35e0*/  LDS.64 R26, [UR7+0x7c] ;  /* 0x00007c07ff1a7984 */ /* 0x000e640008000a00 */
[----:B------:R-:W-:Y:S02]  /*35f0*/  VIADD R13, R13, 0x14 ;  /* 0x000000140d0d7836 */ /* 0x000fe40000000000 */
[----:B------:R-:W-:Y:S04]  /*3600*/  STG.E desc[UR20][R10.64], R28 ;  /* 0x0000001c0a007986 */ /* 0x000fe8000c101914 */
[----:B------:R2:W-:Y:S01]  /*3610*/  STG.E desc[UR20][R10.64+0x4], R29 ;  /* 0x0000041d0a007986 */ /* 0x0005e2000c101914 */
[----:B----4-:R-:W-:Y:S01]  /*3620*/  VIADD R9, R12, 0x14 ;  /* 0x000000140c097836 */ /* 0x010fe20000000000 */
[----:B------:R-:W-:-:S02]  /*3630*/  IADD3 R12, R14, 0x1c, R41 ;  /* 0x0000001c0e0c7810 */ /* 0x000fc40007ffe029 */
[----:B------:R-:W4:Y:S01]  /*3640*/  LDS.64 R28, [UR7+0x84] ;  /* 0x00008407ff1c7984 */ /* 0x000f220008000a00 */
[----:B------:R-:W-:-:S03]  /*3650*/  IMAD.WIDE R8, R9, 0x4, R4 ;  /* 0x0000000409087825 */ /* 0x000fc600078e0204 */
[----:B------:R-:W-:Y:S01]  /*3660*/  STG.E desc[UR20][R2.64], R30 ;  /* 0x0000001e02007986 */ /* 0x000fe2000c101914 */
[----:B--2---:R-:W-:-:S03]  /*3670*/  VIADD R11, R0, 0x14 ;  /* 0x00000014000b7836 */ /* 0x004fc60000000000 */
[----:B------:R2:W-:Y:S01]  /*3680*/  STG.E desc[UR20][R2.64+0x4], R31 ;  /* 0x0000041f02007986 */ /* 0x0005e2000c101914 */
[----:B------:R-:W-:Y:S01]  /*3690*/  IADD3 R0, R14, 0x1a, R41 ;  /* 0x0000001a0e007810 */ /* 0x000fe20007ffe029 */
[--C-:B------:R-:W-:Y:S02]  /*36a0*/  IMAD.WIDE R10, R11, 0x4, R4.reuse ;  /* 0x000000040b0a7825 */ /* 0x100fe400078e0204 */
[----:B------:R-:W-:Y:S04]  /*36b0*/  STG.E desc[UR20][R6.64], R32 ;  /* 0x0000002006007986 */ /* 0x000fe8000c101914 */
[----:B------:R1:W-:Y:S01]  /*36c0*/  STG.E desc[UR20][R6.64+0x4], R33 ;  /* 0x0000042106007986 */ /* 0x0003e2000c101914 */
[----:B--2---:R-:W-:-:S03]  /*36d0*/  IMAD.WIDE R2, R13, 0x4, R4 ;  /* 0x000000040d027825 */ /* 0x004fc600078e0204 */
[----:B------:R-:W2:Y:S01]  /*36e0*/  LDS.64 R30, [UR7+0x8c] ;  /* 0x00008c07ff1e7984 */ /* 0x000ea20008000a00 */
[----:B------:R-:W-:-:S03]  /*36f0*/  IADD3 R13, R14, 0x26, R41 ;  /* 0x000000260e0d7810 */ /* 0x000fc60007ffe029 */
[----:B------:R-:W2:Y:S02]  /*3700*/  LDS.64 R32, [UR7+0x94] ;  /* 0x00009407ff207984 */ /* 0x000ea40008000a00 */
[----:B------:R-:W-:Y:S02]  /*3710*/  VIADD R13, R13, 0x14 ;  /* 0x000000140d0d7836 */ /* 0x000fe40000000000 */
[----:B-1----:R-:W-:Y:S01]  /*3720*/  STG.E desc[UR20][R8.64], R16 ;  /* 0x0000001008007986 */ /* 0x002fe2000c101914 */
[----:B------:R-:W-:Y:S01]  /*3730*/  VIADD R7, R0, 0x14 ;  /* 0x0000001400077836 */ /* 0x000fe20000000000 */
[----:B------:R-:W-:Y:S02]  /*3740*/  IADD3 R0, R14, 0x1e, R41 ;  /* 0x0000001e0e007810 */ /* 0x000fe40007ffe029 */
[----:B------:R1:W-:Y:S01]  /*3750*/  STG.E desc[UR20][R8.64+0x4], R17 ;  /* 0x0000041108007986 */ /* 0x0003e2000c101914 */
[----:B------:R-:W-:-:S03]  /*3760*/  IMAD.WIDE R6, R7, 0x4, R4 ;  /* 0x0000000407067825 */ /* 0x000fc600078e0204 */
[----:B------:R-:W-:Y:S04]  /*3770*/  STG.E desc[UR20][R10.64], R34 ;  /* 0x000000220a007986 */ /* 0x000fe8000c101914 */
[----:B------:R3:W-:Y:S04]  /*3780*/  STG.E desc[UR20][R10.64+0x4], R35 ;  /* 0x000004230a007986 */ /* 0x0007e8000c101914 */
[----:B------:R-:W2:Y:S01]  /*3790*/  LDS.64 R36, [UR7+0x9c] ;  /* 0x00009c07ff247984 */ /* 0x000ea20008000a00 */
[----:B-1----:R-:W-:Y:S01]  /*37a0*/  VIADD R9, R12, 0x14 ;  /* 0x000000140c097836 */ /* 0x002fe20000000000 */
[----:B------:R-:W-:-:S02]  /*37b0*/  IADD3 R12, R14, 0x22, R41 ;  /* 0x000000220e0c7810 */ /* 0x000fc40007ffe029 */
[----:B-----5:R-:W-:Y:S01]  /*37c0*/  STG.E desc[UR20][R2.64], R18 ;  /* 0x0000001202007986 */ /* 0x020fe2000c101914 */
[----:B------:R-:W-:-:S03]  /*37d0*/  IMAD.WIDE R8, R9, 0x4, R4 ;  /* 0x0000000409087825 */ /* 0x000fc600078e0204 */
[----:B------:R1:W-:Y:S01]  /*37e0*/  STG.E desc[UR20][R2.64+0x4], R19 ;  /* 0x0000041302007986 */ /* 0x0003e2000c101914 */
[----:B---3--:R-:W-:Y:S01]  /*37f0*/  VIADD R11, R0, 0x14 ;  /* 0x00000014000b7836 */ /* 0x008fe20000000000 */
[----:B------:R-:W-:Y:S02]  /*3800*/  IADD3 R0, R14, 0x20, R41 ;  /* 0x000000200e007810 */ /* 0x000fe40007ffe029 */
[----:B------:R-:W3:Y:S01]  /*3810*/  LDS.64 R34, [UR7+0xa4] ;  /* 0x0000a407ff227984 */ /* 0x000ee20008000a00 */
[----:B------:R-:W-:-:S03]  /*3820*/  IMAD.WIDE R10, R11, 0x4, R4 ;  /* 0x000000040b0a7825 */ /* 0x000fc600078e0204 */
[----:B------:R-:W5:Y:S04]  /*3830*/  LDS.64 R18, [UR7+0xac] ;  /* 0x0000ac07ff127984 */ /* 0x000f680008000a00 */
[----:B------:R-:W2:Y:S01]  /*3840*/  LDS.64 R38, [UR7+0xb4] ;  /* 0x0000b407ff267984 */ /* 0x000ea20008000a00 */
[----:B-1----:R-:W-:Y:S01]  /*3850*/  VIADD R3, R0, 0x14 ;  /* 0x0000001400037836 */ /* 0x002fe20000000000 */
[----:B------:R-:W-:Y:S02]  /*3860*/  IADD3 R0, R14, 0x24, R41 ;  /* 0x000000240e007810 */ /* 0x000fe40007ffe029 */
[----:B------:R-:W1:Y:S01]  /*3870*/  LDS.64 R16, [UR7+0xbc] ;  /* 0x0000bc07ff107984 */ /* 0x000e620008000a00 */
[----:B------:R-:W-:Y:S01]  /*3880*/  IMAD.WIDE R2, R3, 0x4, R4 ;  /* 0x0000000403027825 */ /* 0x000fe200078e0204 */
[----:B------:R-:W-:-:S02]  /*3890*/  UIADD3 UR7, UR7, 0xc8, URZ ;  /* 0x000000c807077890 */ /* 0x000fc4000fffe03f */
[----:B------:R-:W-:Y:S04]  /*38a0*/  STG.E desc[UR20][R6.64], R20 ;  /* 0x0000001406007986 */ /* 0x000fe8000c101914 */
[----:B------:R4:W-:Y:S04]  /*38b0*/  STG.E desc[UR20][R6.64+0x4], R21 ;  /* 0x0000041506007986 */ /* 0x0009e8000c101914 */
[----:B------:R-:W-:Y:S04]  /*38c0*/  STG.E desc[UR20][R8.64], R22 ;  /* 0x0000001608007986 */ /* 0x000fe8000c101914 */
[----:B------:R3:W-:Y:S01]  /*38d0*/  STG.E desc[UR20][R8.64+0x4], R23 ;  /* 0x0000041708007986 */ /* 0x0007e2000c101914 */
[----:B----4-:R-:W-:-:S03]  /*38e0*/  VIADD R7, R12, 0x14 ;  /* 0x000000140c077836 */ /* 0x010fc60000000000 */
[----:B------:R-:W-:Y:S01]  /*38f0*/  STG.E desc[UR20][R10.64], R24 ;  /* 0x000000180a007986 */ /* 0x000fe2000c101914 */
[----:B------:R-:W-:Y:S01]  /*3900*/  IADD3 R21, R14, 0x2e, R41 ;  /* 0x0000002e0e157810 */ /* 0x000fe20007ffe029 */
[----:B------:R-:W-:Y:S02]  /*3910*/  IMAD.WIDE R6, R7, 0x4, R4 ;  /* 0x0000000407067825 */ /* 0x000fe400078e0204 */
[----:B------:R4:W-:Y:S02]  /*3920*/  STG.E desc[UR20][R10.64+0x4], R25 ;  /* 0x000004190a007986 */ /* 0x0009e4000c101914 */
[----:B---3--:R-:W-:Y:S01]  /*3930*/  VIADD R9, R0, 0x14 ;  /* 0x0000001400097836 */ /* 0x008fe20000000000 */
[C---:B------:R-:W-:Y:S01]  /*3940*/  IADD3 R0, R14.reuse, 0x2a, R41 ;  /* 0x0000002a0e007810 */ /* 0x040fe20007ffe029 */
[----:B------:R-:W-:Y:S01]  /*3950*/  STG.E desc[UR20][R2.64], R26 ;  /* 0x0000001a02007986 */ /* 0x000fe2000c101914 */
[----:B------:R-:W-:Y:S02]  /*3960*/  VIADD R21, R21, 0x14 ;  /* 0x0000001415157836 */ /* 0x000fe40000000000 */
[--C-:B------:R-:W-:Y:S01]  /*3970*/  IMAD.WIDE R8, R9, 0x4, R4.reuse ;  /* 0x0000000409087825 */ /* 0x100fe200078e0204 */
[----:B------:R3:W-:Y:S03]  /*3980*/  STG.E desc[UR20][R2.64+0x4], R27 ;  /* 0x0000041b02007986 */ /* 0x0007e6000c101914 */
[--C-:B----4-:R-:W-:Y:S01]  /*3990*/  IMAD.WIDE R10, R13, 0x4, R4.reuse ;  /* 0x000000040d0a7825 */ /* 0x110fe200078e0204 */
[----:B------:R-:W-:Y:S03]  /*39a0*/  STG.E desc[UR20][R6.64], R28 ;  /* 0x0000001c06007986 */ /* 0x000fe6000c101914 */
[----:B------:R-:W-:Y:S01]  /*39b0*/  IMAD.WIDE R12, R15, 0x4, R4 ;  /* 0x000000040f0c7825 */ /* 0x000fe200078e0204 */
[--C-:B------:R-:W-:Y:S01]  /*39c0*/  IADD3 R15, R14, 0x2c, R41.reuse ;  /* 0x0000002c0e0f7810 */ /* 0x100fe20007ffe029 */
[----:B------:R4:W-:Y:S02]  /*39d0*/  STG.E desc[UR20][R6.64+0x4], R29 ;  /* 0x0000041d06007986 */ /* 0x0009e4000c101914 */
[----:B---3--:R-:W-:Y:S01]  /*39e0*/  VIADD R3, R0, 0x14 ;  /* 0x0000001400037836 */ /* 0x008fe20000000000 */
[----:B------:R-:W-:Y:S01]  /*39f0*/  IADD3 R0, R14, 0x30, R41 ;  /* 0x000000300e007810 */ /* 0x000fe20007ffe029 */
[----:B------:R-:W-:Y:S01]  /*3a00*/  VIADD R15, R15, 0x14 ;  /* 0x000000140f0f7836 */ /* 0x000fe20000000000 */
[----:B--2---:R-:W-:Y:S01]  /*3a10*/  STG.E desc[UR20][R8.64], R30 ;  /* 0x0000001e08007986 */ /* 0x004fe2000c101914 */
[----:B------:R-:W-:-:S03]  /*3a20*/  IADD3 R41, P0, R41, 0x32, RZ ;  /* 0x0000003229297810 */ /* 0x000fc60007f1e0ff */
[----:B------:R2:W-:Y:S01]  /*3a30*/  STG.E desc[UR20][R8.64+0x4], R31 ;  /* 0x0000041f08007986 */ /* 0x0005e2000c101914 */
[----:B----4-:R-:W-:-:S03]  /*3a40*/  IMAD.WIDE R6, R3, 0x4, R4 ;  /* 0x0000000403067825 */ /* 0x010fc600078e0204 */
[----:B------:R-:W-:Y:S01]  /*3a50*/  STG.E desc[UR20][R10.64], R32 ;  /* 0x000000200a007986 */ /* 0x000fe2000c101914 */
[----:B------:R-:W-:-:S03]  /*3a60*/  VIADD R3, R0, 0x14 ;  /* 0x0000001400037836 */ /* 0x000fc60000000000 */
[----:B------:R3:W-:Y:S01]  /*3a70*/  STG.E desc[UR20][R10.64+0x4], R33 ;  /* 0x000004210a007986 */ /* 0x0007e2000c101914 */
[----:B------:R-:W-:Y:S01]  /*3a80*/  IMAD.X R40, RZ, RZ, R40, P0 ;  /* 0x000000ffff287224 */ /* 0x000fe200000e0628 */
[----:B------:R-:W-:Y:S01]  /*3a90*/  ISETP.GE.U32.AND P0, PT, R41, 0x1fe, PT ;  /* 0x000001fe2900780c */ /* 0x000fe20003f06070 */
[--C-:B------:R-:W-:Y:S01]  /*3aa0*/  IMAD.WIDE R2, R3, 0x4, R4.reuse ;  /* 0x0000000403027825 */ /* 0x100fe200078e0204 */
[----:B------:R4:W-:Y:S02]  /*3ab0*/  STG.E desc[UR20][R12.64], R36 ;  /* 0x000000240c007986 */ /* 0x0009e4000c101914 */
[----:B------:R-:W-:Y:S01]  /*3ac0*/  ISETP.GE.U32.AND.EX P0, PT, R40, RZ, PT, P0 ;  /* 0x000000ff2800720c */ /* 0x000fe20003f06100 */
[--C-:B--2---:R-:W-:Y:S01]  /*3ad0*/  IMAD.WIDE R8, R15, 0x4, R4.reuse ;  /* 0x000000040f087825 */ /* 0x104fe200078e0204 */
[----:B------:R4:W-:Y:S03]  /*3ae0*/  STG.E desc[UR20][R12.64+0x4], R37 ;  /* 0x000004250c007986 */ /* 0x0009e6000c101914 */
[----:B---3--:R-:W-:Y:S01]  /*3af0*/  IMAD.WIDE R10, R21, 0x4, R4 ;  /* 0x00000004150a7825 */ /* 0x008fe200078e0204 */
[----:B------:R4:W-:Y:S04]  /*3b00*/  STG.E desc[UR20][R6.64], R34 ;  /* 0x0000002206007986 */ /* 0x0009e8000c101914 */
[----:B------:R4:W-:Y:S04]  /*3b10*/  STG.E desc[UR20][R6.64+0x4], R35 ;  /* 0x0000042306007986 */ /* 0x0009e8000c101914 */
[----:B-----5:R4:W-:Y:S04]  /*3b20*/  STG.E desc[UR20][R8.64], R18 ;  /* 0x0000001208007986 */ /* 0x0209e8000c101914 */
[----:B------:R4:W-:Y:S04]  /*3b30*/  STG.E desc[UR20][R8.64+0x4], R19 ;  /* 0x0000041308007986 */ /* 0x0009e8000c101914 */
[----:B------:R4:W-:Y:S04]  /*3b40*/  STG.E desc[UR20][R10.64], R38 ;  /* 0x000000260a007986 */ /* 0x0009e8000c101914 */
[----:B------:R4:W-:Y:S04]  /*3b50*/  STG.E desc[UR20][R10.64+0x4], R39 ;  /* 0x000004270a007986 */ /* 0x0009e8000c101914 */
[----:B-1----:R4:W-:Y:S04]  /*3b60*/  STG.E desc[UR20][R2.64], R16 ;  /* 0x0000001002007986 */ /* 0x0029e8000c101914 */
[----:B------:R4:W-:Y:S01]  /*3b70*/  STG.E desc[UR20][R2.64+0x4], R17 ;  /* 0x0000041102007986 */ /* 0x0009e2000c101914 */
[----:B------:R-:W-:Y:S05]  /*3b80*/  @!P0 BRA `(.L_x_2) ;  /* 0xfffffff400948947 */ /* 0x000fea000383ffff */
[----:B------:R-:W-:Y:S05]  /*3b90*/  EXIT ;  /* 0x000000000000794d */ /* 0x000fea0003800000 */
.L_x_3:
[----:B------:R-:W-:-:S00]  /*3ba0*/  BRA `(.L_x_3) ;  /* 0xfffffffc00fc7947 */ /* 0x000fc0000383ffff */
[----:B------:R-:W-:-:S00]  /*3bb0*/  NOP ;  /* 0x0000000000007918 */ /* 0x000fc00000000000 */
        /* <DEDUP_REMOVED lines=12> */
.L_x_4:


//--------------------- .nv.shared.matmul_kernel_profile --------------------------
	.section	.nv.shared.matmul_kernel_profile,"aw",@nobits
	.sectionflags	@""
	.align	16
	.zero		1024


//--------------------- .nv.constant0.matmul_kernel_profile --------------------------
	.section	.nv.constant0.matmul_kernel_profile,"a",@progbits
	.sectionflags	@""
	.align	4
.nv.constant0.matmul_kernel_profile:
	.zero		584
